	.target	sm_100a

	.elftype	@"ET_EXEC"


//--------------------- .note.nv.tkinfo           --------------------------
	.section	.note.nv.tkinfo,"",@"SHT_NOTE"
	.sectionflags	@"SHF_NOTE_NV_TKINFO"
	.tkinfo
        /*0018*/ 	.word	0x00000081
        /*0030*/ 	.string	""
        /*0030*/ 	.string	"ptxas-blackwell"
        /*0030*/ 	.string	"Cuda compilation tools, release 12.9, V12.9.86"
        /*0030*/ 	.string	"Build cuda_12.9.r12.9/compiler.36037853_0"
        /*0030*/ 	.string	"-v  -suppress-debug-info  -lineinfo  -arch sm_100a "



//--------------------- .note.nv.cuver            --------------------------
	.section	.note.nv.cuver,"",@"SHT_NOTE"
	.sectionflags	@"SHF_NOTE_NV_CUVER"
        /*0018*/ 	.short	0x0001
        /*001a*/ 	.short	0x0064
        /*001c*/ 	.short	0x0001
        /*001e*/ 	.short	0x0000
        /*0020*/ 	.short	0x0001
        /*0022*/ 	.short	0x0000


//--------------------- .nv.info                  --------------------------
	.section	.nv.info,"",@"SHT_CUDA_INFO"
	.align	4


	//----- nvinfo : EIATTR_REGCOUNT
	.align		4
        /*0000*/ 	.byte	0x04, 0x2f
        /*0002*/ 	.short	(.L_4 - .L_3)
	.align		4
.L_3:
        /*0004*/ 	.word	index@(gluon_tcgen05)
        /*0008*/ 	.word	0x00000088


	//----- nvinfo : EIATTR_FRAME_SIZE
	.align		4
.L_4:
        /*000c*/ 	.byte	0x04, 0x11
        /*000e*/ 	.short	(.L_6 - .L_5)
	.align		4
.L_5:
        /*0010*/ 	.word	index@($__internal_2_$__cuda_sm10x_tcgen05_guardrail_trap_unallocated_columns_being_dealloced)
        /*0014*/ 	.word	0x00000000


	//----- nvinfo : EIATTR_FRAME_SIZE
	.align		4
.L_6:
        /*0018*/ 	.byte	0x04, 0x11
        /*001a*/ 	.short	(.L_8 - .L_7)
	.align		4
.L_7:
        /*001c*/ 	.word	index@($__internal_1_$__cuda_sm10x_tcgen05_guardrail_trap_phase_invalid_during_alloc)
        /*0020*/ 	.word	0x00000000


	//----- nvinfo : EIATTR_FRAME_SIZE
	.align		4
.L_8:
        /*0024*/ 	.byte	0x04, 0x11
        /*0026*/ 	.short	(.L_10 - .L_9)
	.align		4
.L_9:
        /*0028*/ 	.word	index@($__internal_0_$__cuda_sm10x_tcgen05_guardrail_trap_col_being_dealloced_not_returned_by_alloc)
        /*002c*/ 	.word	0x00000000


	//----- nvinfo : EIATTR_FRAME_SIZE
	.align		4
.L_10:
        /*0030*/ 	.byte	0x04, 0x11
        /*0032*/ 	.short	(.L_12 - .L_11)
	.align		4
.L_11:
        /*0034*/ 	.word	index@(gluon_tcgen05)
        /*0038*/ 	.word	0x00000000


	//----- nvinfo : EIATTR_MIN_STACK_SIZE
	.align		4
.L_12:
        /*003c*/ 	.byte	0x04, 0x12
        /*003e*/ 	.short	(.L_14 - .L_13)
	.align		4
.L_13:
        /*0040*/ 	.word	index@(gluon_tcgen05)
        /*0044*/ 	.word	0x00000000
.L_14:


//--------------------- .nv.info.gluon_tcgen05    --------------------------
	.section	.nv.info.gluon_tcgen05,"",@"SHT_CUDA_INFO"
	.sectionflags	@""
	.align	4


	//----- nvinfo : EIATTR_CUDA_API_VERSION
	.align		4
        /*0000*/ 	.byte	0x04, 0x37
        /*0002*/ 	.short	(.L_16 - .L_15)
.L_15:
        /*0004*/ 	.word	0x00000081


	//----- nvinfo : EIATTR_KPARAM_INFO
	.align		4
.L_16:
        /*0008*/ 	.byte	0x04, 0x17
        /*000a*/ 	.short	(.L_18 - .L_17)
.L_17:
        /*000c*/ 	.word	0x00000000
        /*0010*/ 	.short	0x000a
        /*0012*/ 	.short	0x0048
        /*0014*/ 	.byte	0x00, 0xf4, 0x21, 0x00


	//----- nvinfo : EIATTR_KPARAM_INFO
	.align		4
.L_18:
        /*0018*/ 	.byte	0x04, 0x17
        /*001a*/ 	.short	(.L_20 - .L_19)
.L_19:
        /*001c*/ 	.word	0x00000000
        /*0020*/ 	.short	0x0009
        /*0022*/ 	.short	0x0040
        /*0024*/ 	.byte	0x00, 0xf4, 0x21, 0x00


	//----- nvinfo : EIATTR_KPARAM_INFO
	.align		4
.L_20:
        /*0028*/ 	.byte	0x04, 0x17
        /*002a*/ 	.short	(.L_22 - .L_21)
.L_21:
        /*002c*/ 	.word	0x00000000
        /*0030*/ 	.short	0x0008
        /*0032*/ 	.short	0x0038
        /*0034*/ 	.byte	0x00, 0xf0, 0x21, 0x00


	//----- nvinfo : EIATTR_KPARAM_INFO
	.align		4
.L_22:
        /*0038*/ 	.byte	0x04, 0x17
        /*003a*/ 	.short	(.L_24 - .L_23)
.L_23:
        /*003c*/ 	.word	0x00000000
        /*0040*/ 	.short	0x0007
        /*0042*/ 	.short	0x0030
        /*0044*/ 	.byte	0x00, 0xf0, 0x21, 0x00


	//----- nvinfo : EIATTR_KPARAM_INFO
	.align		4
.L_24:
        /*0048*/ 	.byte	0x04, 0x17
        /*004a*/ 	.short	(.L_26 - .L_25)
.L_25:
        /*004c*/ 	.word	0x00000000
        /*0050*/ 	.short	0x0006
        /*0052*/ 	.short	0x0028
        /*0054*/ 	.byte	0x00, 0xf0, 0x21, 0x00


	//----- nvinfo : EIATTR_KPARAM_INFO
	.align		4
.L_26:
        /*0058*/ 	.byte	0x04, 0x17
        /*005a*/ 	.short	(.L_28 - .L_27)
.L_27:
        /*005c*/ 	.word	0x00000000
        /*0060*/ 	.short	0x0005
        /*0062*/ 	.short	0x0020
        /*0064*/ 	.byte	0x00, 0xf0, 0x11, 0x00


	//----- nvinfo : EIATTR_KPARAM_INFO
	.align		4
.L_28:
        /*0068*/ 	.byte	0x04, 0x17
        /*006a*/ 	.short	(.L_30 - .L_29)
.L_29:
        /*006c*/ 	.word	0x00000000
        /*0070*/ 	.short	0x0004
        /*0072*/ 	.short	0x001c
        /*0074*/ 	.byte	0x00, 0xf0, 0x11, 0x00


	//----- nvinfo : EIATTR_KPARAM_INFO
	.align		4
.L_30:
        /*0078*/ 	.byte	0x04, 0x17
        /*007a*/ 	.short	(.L_32 - .L_31)
.L_31:
        /*007c*/ 	.word	0x00000000
        /*0080*/ 	.short	0x0003
        /*0082*/ 	.short	0x0018
        /*0084*/ 	.byte	0x00, 0xf0, 0x11, 0x00


	//----- nvinfo : EIATTR_KPARAM_INFO
	.align		4
.L_32:
        /*0088*/ 	.byte	0x04, 0x17
        /*008a*/ 	.short	(.L_34 - .L_33)
.L_33:
        /*008c*/ 	.word	0x00000000
        /*0090*/ 	.short	0x0002
        /*0092*/ 	.short	0x0010
        /*0094*/ 	.byte	0x00, 0xf4, 0x21, 0x00


	//----- nvinfo : EIATTR_KPARAM_INFO
	.align		4
.L_34:
        /*0098*/ 	.byte	0x04, 0x17
        /*009a*/ 	.short	(.L_36 - .L_35)
.L_35:
        /*009c*/ 	.word	0x00000000
        /*00a0*/ 	.short	0x0001
        /*00a2*/ 	.short	0x0008
        /*00a4*/ 	.byte	0x00, 0xf4, 0x21, 0x00


	//----- nvinfo : EIATTR_KPARAM_INFO
	.align		4
.L_36:
        /*00a8*/ 	.byte	0x04, 0x17
        /*00aa*/ 	.short	(.L_38 - .L_37)
.L_37:
        /*00ac*/ 	.word	0x00000000
        /*00b0*/ 	.short	0x0000
        /*00b2*/ 	.short	0x0000
        /*00b4*/ 	.byte	0x00, 0xf4, 0x21, 0x00


	//----- nvinfo : EIATTR_AT_ENTRY_FRAGMENTS
	.align		4
.L_38:
        /*00b8*/ 	.byte	0x04, 0x4f
        /*00ba*/ 	.short	(.L_40 - .L_39)


	//   ....[0]....
.L_39:
        /*00bc*/ 	.word	0x00000004


	//----- nvinfo : EIATTR_RESERVED_SMEM_USED
	.align		4
.L_40:
        /*00c0*/ 	.byte	0x01, 0x41
	.zero		2


	//----- nvinfo : EIATTR_SPARSE_MMA_MASK
	.align		4
        /*00c4*/ 	.byte	0x03, 0x50
        /*00c6*/ 	.short	0x0000


	//----- nvinfo : EIATTR_TCGEN05_1CTA_USED
	.align		4
        /*00c8*/ 	.byte	0x01, 0x51
	.zero		2


	//----- nvinfo : EIATTR_MAXREG_COUNT
	.align		4
        /*00cc*/ 	.byte	0x03, 0x1b
        /*00ce*/ 	.short	0x00ff


	//----- nvinfo : EIATTR_NUM_BARRIERS
	.align		4
        /*00d0*/ 	.byte	0x02, 0x4c
        /*00d2*/ 	.byte	0x01
	.zero		1


	//----- nvinfo : EIATTR_INT_WARP_WIDE_INSTR_OFFSETS
	.align		4
        /*00d4*/ 	.byte	0x04, 0x31
        /*00d6*/ 	.short	(.L_42 - .L_41)


	//   ....[0]....
.L_41:
        /*00d8*/ 	.word	0x00001760


	//   ....[1]....
        /*00dc*/ 	.word	0x00001780


	//   ....[2]....
        /*00e0*/ 	.word	0x00001800


	//   ....[3]....
        /*00e4*/ 	.word	0x00001910


	//   ....[4]....
        /*00e8*/ 	.word	0x00001920


	//   ....[5]....
        /*00ec*/ 	.word	0x000019b0


	//   ....[6]....
        /*00f0*/ 	.word	0x000019c0


	//   ....[7]....
        /*00f4*/ 	.word	0x00001d80


	//   ....[8]....
        /*00f8*/ 	.word	0x00001d90


	//   ....[9]....
        /*00fc*/ 	.word	0x00001ef0


	//   ....[10]....
        /*0100*/ 	.word	0x00001f30


	//   ....[11]....
        /*0104*/ 	.word	0x00001f60


	//   ....[12]....
        /*0108*/ 	.word	0x00001f80


	//   ....[13]....
        /*010c*/ 	.word	0x000021e0


	//   ....[14]....
        /*0110*/ 	.word	0x000021f0


	//   ....[15]....
        /*0114*/ 	.word	0x00002b90


	//   ....[16]....
        /*0118*/ 	.word	0x00002be0


	//----- nvinfo : EIATTR_COOP_GROUP_MASK_REGIDS
	.align		4
.L_42:
        /*011c*/ 	.byte	0x04, 0x29
        /*011e*/ 	.short	(.L_44 - .L_43)


	//   ....[0]....
.L_43:
        /*0120*/ 	.word	0xffffffff


	//   ....[1]....
        /*0124*/ 	.word	0xffffffff


	//   ....[2]....
        /*0128*/ 	.word	0xffffffff


	//   ....[3]....
        /*012c*/ 	.word	0xffffffff


	//   ....[4]....
        /*0130*/ 	.word	0xffffffff


	//   ....[5]....
        /*0134*/ 	.word	0xffffffff


	//   ....[6]....
        /*0138*/ 	.word	0xffffffff


	//   ....[7]....
        /*013c*/ 	.word	0xffffffff


	//   ....[8]....
        /*0140*/ 	.word	0xffffffff


	//   ....[9]....
        /*0144*/ 	.word	0xffffffff


	//----- nvinfo : EIATTR_COOP_GROUP_INSTR_OFFSETS
	.align		4
.L_44:
        /*0148*/ 	.byte	0x04, 0x28
        /*014a*/ 	.short	(.L_46 - .L_45)


	//   ....[0]....
.L_45:
        /*014c*/ 	.word	0x00000050


	//   ....[1]....
        /*0150*/ 	.word	0x00000310


	//   ....[2]....
        /*0154*/ 	.word	0x00000500


	//   ....[3]....
        /*0158*/ 	.word	0x000009a0


	//   ....[4]....
        /*015c*/ 	.word	0x00000ae0


	//   ....[5]....
        /*0160*/ 	.word	0x00000fe0


	//   ....[6]....
        /*0164*/ 	.word	0x00001120


	//   ....[7]....
        /*0168*/ 	.word	0x00001610


	//   ....[8]....
        /*016c*/ 	.word	0x00002a20


	//   ....[9]....
        /*0170*/ 	.word	0x00002c90


	//----- nvinfo : EIATTR_VRC_CTA_INIT_COUNT
	.align		4
.L_46:
        /*0174*/ 	.byte	0x02, 0x4a
        /*0176*/ 	.byte	0x80
	.zero		1


	//----- nvinfo : EIATTR_MBARRIER_INSTR_OFFSETS
	.align		4
        /*0178*/ 	.byte	0x04, 0x39
        /*017a*/ 	.short	(.L_48 - .L_47)


	//   ....[0]....
.L_47:
        /*017c*/ 	.word	0x00001820
        /*0180*/ 	.word	0x000000ff
        /*0184*/ 	.word	0x00014000
        /*0188*/ 	.short	0x0100
        /*018a*/ 	.byte	0x0e
	.zero		1


	//   ....[1]....
        /*018c*/ 	.word	0x00001830
        /*0190*/ 	.word	0x000000ff
        /*0194*/ 	.word	0x00014010
        /*0198*/ 	.short	0x0100
        /*019a*/ 	.byte	0x0e
	.zero		1


	//   ....[2]....
        /*019c*/ 	.word	0x00001b80
        /*01a0*/ 	.word	0x000000ff
        /*01a4*/ 	.word	0x00014000
        /*01a8*/ 	.short	0x010a
        /*01aa*/ 	.byte	0x0e
	.zero		1


	//   ....[3]....
        /*01ac*/ 	.word	0x00001de0
        /*01b0*/ 	.word	0x000000ff
        /*01b4*/ 	.word	0x00014010
        /*01b8*/ 	.short	0x010a
        /*01ba*/ 	.byte	0x0e
	.zero		1


	//   ....[4]....
        /*01bc*/ 	.word	0x00002000
        /*01c0*/ 	.word	0x000000ff
        /*01c4*/ 	.word	0x00014000
        /*01c8*/ 	.short	0x010a
        /*01ca*/ 	.byte	0x0e
	.zero		1


	//   ....[5]....
        /*01cc*/ 	.word	0x00002230
        /*01d0*/ 	.word	0x000000ff
        /*01d4*/ 	.word	0x00014010
        /*01d8*/ 	.short	0x010a
        /*01da*/ 	.byte	0x0e
	.zero		1


	//   ....[6]....
        /*01dc*/ 	.word	0x000022c0
        /*01e0*/ 	.word	0x000000ff
        /*01e4*/ 	.word	0x00014000
        /*01e8*/ 	.short	0x0108
        /*01ea*/ 	.byte	0x0e
	.zero		1


	//   ....[7]....
        /*01ec*/ 	.word	0x000022d0
        /*01f0*/ 	.word	0x000000ff
        /*01f4*/ 	.word	0x00014010
        /*01f8*/ 	.short	0x0108
        /*01fa*/ 	.byte	0x0e
	.zero		1


	//   ....[8]....
        /*01fc*/ 	.word	0x00002cb0
        /*0200*/ 	.word	0x000000ff
        /*0204*/ 	.word	0x00014000
        /*0208*/ 	.short	0x010a
        /*020a*/ 	.byte	0x0e
	.zero		1


	//   ....[9]....
        /*020c*/ 	.word	0x00002ce0
        /*0210*/ 	.word	0x000000ff
        /*0214*/ 	.word	0x00014010
        /*0218*/ 	.short	0x010a
        /*021a*/ 	.byte	0x0e
	.zero		1


	//   ....[10]....
        /*021c*/ 	.word	0x00002d10
        /*0220*/ 	.word	0x000000ff
        /*0224*/ 	.word	0x00014000
        /*0228*/ 	.short	0x010a
        /*022a*/ 	.byte	0x0e
	.zero		1


	//   ....[11]....
        /*022c*/ 	.word	0x00002d40
        /*0230*/ 	.word	0x000000ff
        /*0234*/ 	.word	0x00014010
        /*0238*/ 	.short	0x010a
        /*023a*/ 	.byte	0x0e
	.zero		1


	//----- nvinfo : EIATTR_NUM_MBARRIERS
	.align		4
.L_48:
        /*023c*/ 	.byte	0x03, 0x38
        /*023e*/ 	.short	0x0002


	//----- nvinfo : EIATTR_EXIT_INSTR_OFFSETS
	.align		4
        /*0240*/ 	.byte	0x04, 0x1c
        /*0242*/ 	.short	(.L_50 - .L_49)


	//   ....[0]....
.L_49:
        /*0244*/ 	.word	0x00002ca0


	//----- nvinfo : EIATTR_REQNTID
	.align		4
.L_50:
        /*0248*/ 	.byte	0x04, 0x10
        /*024a*/ 	.short	(.L_52 - .L_51)
.L_51:
        /*024c*/ 	.word	0x00000080
        /*0250*/ 	.word	0x00000001
        /*0254*/ 	.word	0x00000001


	//----- nvinfo : EIATTR_CRS_STACK_SIZE
	.align		4
.L_52:
        /*0258*/ 	.byte	0x04, 0x1e
        /*025a*/ 	.short	(.L_54 - .L_53)
.L_53:
        /*025c*/ 	.word	0x00000000


	//----- nvinfo : EIATTR_CBANK_PARAM_SIZE
	.align		4
.L_54:
        /*0260*/ 	.byte	0x03, 0x19
        /*0262*/ 	.short	0x0050


	//----- nvinfo : EIATTR_PARAM_CBANK
	.align		4
        /*0264*/ 	.byte	0x04, 0x0a
        /*0266*/ 	.short	(.L_56 - .L_55)
	.align		4
.L_55:
        /*0268*/ 	.word	index@(.nv.constant0.gluon_tcgen05)
        /*026c*/ 	.short	0x0380
        /*026e*/ 	.short	0x0050


	//----- nvinfo : EIATTR_SW_WAR
	.align		4
.L_56:
        /*0270*/ 	.byte	0x04, 0x36
        /*0272*/ 	.short	(.L_58 - .L_57)
.L_57:
        /*0274*/ 	.word	0x00000008
.L_58:


//--------------------- .nv.compat                --------------------------
	.section	.nv.compat,"",@"SHT_CUDA_COMPAT_INFO"
	.align	4
        /*0000*/ 	.byte	0x02, 0x02, 0x02, 0x00, 0x02, 0x05, 0x05, 0x00, 0x02, 0x03, 0x03, 0x00, 0x02, 0x06, 0x01, 0x00


//--------------------- .nv.callgraph             --------------------------
	.section	.nv.callgraph,"",@"SHT_CUDA_CALLGRAPH"
	.align	4
	.sectionentsize	8
	.align		4
        /*0000*/ 	.word	0x00000000
	.align		4
        /*0004*/ 	.word	0xffffffff
	.align		4
        /*0008*/ 	.word	0x00000000
	.align		4
        /*000c*/ 	.word	0xfffffffe
	.align		4
        /*0010*/ 	.word	0x00000000
	.align		4
        /*0014*/ 	.word	0xfffffffd
	.align		4
        /*0018*/ 	.word	0x00000000
	.align		4
        /*001c*/ 	.word	0xfffffffc


//--------------------- .text.gluon_tcgen05       --------------------------
	.section	.text.gluon_tcgen05,"ax",@progbits
	.align	128
        .global         gluon_tcgen05
        .type           gluon_tcgen05,@function
        .size           gluon_tcgen05,(.L_x_73 - gluon_tcgen05)
        .other          gluon_tcgen05,@"STO_CUDA_ENTRY STV_DEFAULT"
gluon_tcgen05:
.text.gluon_tcgen05:
[----:B------:R-:W1:Y:S01]  /*0000*/  LDC R1, c[0x0][0x37c] ;  /* 0x0000df00ff017b82 */ /* 0x000e620000000800 */
[----:B------:R-:W2:Y:S02]  /*0010*/  S2R R0, SR_TID.X ;  /* 0x0000000000007919 */ /* 0x000ea40000002100 */
[----:B--2---:R-:W-:-:S13]  /*0020*/  ISETP.GE.U32.AND P2, PT, R0, 0x20, PT ;  /* 0x000000200000780c */ /* 0x004fda0003f46070 */
[----:B------:R-:W-:Y:S05]  /*0030*/  @P2 BRA `(.L_x_0) ;  /* 0x0000000000b82947 */ /* 0x000fea0003800000 */
[----:B------:R-:W2:Y:S01]  /*0040*/  S2UR UR6, SR_CgaCtaId ;  /* 0x00000000000679c3 */ /* 0x000ea20000008800 */
[----:B------:R-:W-:Y:S01]  /*0050*/  NOP ;  /* 0x0000000000007918 */ /* 0x000fe20000000000 */
[----:B------:R-:W-:Y:S02]  /*0060*/  UMOV UR4, 0x40 ;  /* 0x0000004000047882 */ /* 0x000fe40000000000 */
[----:B--2---:R-:W-:-:S09]  /*0070*/  ULEA UR4, UR6, UR4, 0x18 ;  /* 0x0000000406047291 */ /* 0x004fd2000f8ec0ff */
[----:B------:R-:W2:Y:S01]  /*0080*/  LDS.U8 R2, [UR4] ;  /* 0x00000004ff027984 */ /* 0x000ea20008000000 */
[----:B------:R-:W-:Y:S02]  /*0090*/  UMOV UR4, 0x400 ;  /* 0x0000040000047882 */ /* 0x000fe40000000000 */
[----:B------:R-:W-:Y:S01]  /*00a0*/  ULEA UR4, UR6, UR4, 0x18 ;  /* 0x0000000406047291 */ /* 0x000fe2000f8ec0ff */
[----:B--2---:R-:W-:-:S13]  /*00b0*/  ISETP.NE.AND P0, PT, R2, RZ, PT ;  /* 0x000000ff0200720c */ /* 0x004fda0003f05270 */
[----:B------:R-:W-:Y:S05]  /*00c0*/  @P0 BRA `(.L_x_1) ;  /* 0x00000000007c0947 */ /* 0x000fea0003800000 */
[----:B------:R-:W-:-:S13]  /*00d0*/  ELECT P0, URZ, PT ;  /* 0x0000000000ff782f */ /* 0x000fda0003800000 */
[----:B------:R-:W-:Y:S05]  /*00e0*/  @!P0 BRA `(.L_x_2) ;  /* 0x0000000000848947 */ /* 0x000fea0003800000 */
[----:B------:R-:W-:Y:S01]  /*00f0*/  UMOV UR5, 0x8 ;  /* 0x0000000800057882 */ /* 0x000fe20000000000 */
[----:B------:R-:W-:Y:S02]  /*0100*/  IMAD.MOV.U32 R5, RZ, RZ, 0x1 ;  /* 0x00000001ff057424 */ /* 0x000fe400078e00ff */
[----:B------:R-:W-:Y:S02]  /*0110*/  IMAD.MOV.U32 R3, RZ, RZ, 0xff ;  /* 0x000000ffff037424 */ /* 0x000fe400078e00ff */
[----:B------:R-:W-:Y:S04]  /*0120*/  DEPBAR.LE SB2, 0x36 ;  /* 0x0000ad800000791a */ /* 0x000fe80000000000 */
[----:B------:R-:W2:Y:S02]  /*0130*/  UTCATOMSWS.FIND_AND_SET.ALIGN UP0, UR5, UR5 ;  /* 0x00000005000575e3 */ /* 0x000ea40008000800 */
[----:B--2---:R-:W-:-:S04]  /*0140*/  PLOP3.LUT P0, PT, PT, PT, UP0, 0x80, 0x8 ;  /* 0x000000000008781c */ /* 0x004fc80003f0f008 */
[----:B------:R-:W-:-:S04]  /*0150*/  SEL R2, RZ, 0xffffffff, !P0 ;  /* 0xffffffffff027807 */ /* 0x000fc80004000000 */
[----:B------:R-:W-:Y:S01]  /*0160*/  ISETP.NE.AND P0, PT, R2, RZ, PT ;  /* 0x000000ff0200720c */ /* 0x000fe20003f05270 */
[----:B------:R-:W-:-:S12]  /*0170*/  IMAD.U32 R2, RZ, RZ, UR5 ;  /* 0x00000005ff027e24 */ /* 0x000fd8000f8e00ff */
[----:B------:R-:W-:Y:S05]  /*0180*/  @P0 BRA `(.L_x_3) ;  /* 0x0000000000240947 */ /* 0x000fea0003800000 */
.L_x_4:
[----:B------:R-:W-:Y:S05]  /*0190*/  NANOSLEEP 0x64 ;  /* 0x000000640000795d */ /* 0x000fea0003800000 */
[----:B------:R-:W-:-:S05]  /*01a0*/  UMOV UR5, 0x8 ;  /* 0x0000000800057882 */ /* 0x000fca0000000000 */
[----:B------:R-:W-:Y:S04]  /*01b0*/  DEPBAR.LE SB2, 0x36 ;  /* 0x0000ad800000791a */ /* 0x000fe80000000000 */
[----:B------:R-:W2:Y:S02]  /*01c0*/  UTCATOMSWS.FIND_AND_SET.ALIGN UP0, UR5, UR5 ;  /* 0x00000005000575e3 */ /* 0x000ea40008000800 */
[----:B--2---:R-:W-:-:S04]  /*01d0*/  PLOP3.LUT P0, PT, PT, PT, UP0, 0x80, 0x8 ;  /* 0x000000000008781c */ /* 0x004fc80003f0f008 */
[----:B------:R-:W-:-:S04]  /*01e0*/  SEL R2, RZ, 0xffffffff, !P0 ;  /* 0xffffffffff027807 */ /* 0x000fc80004000000 */
[----:B------:R-:W-:Y:S01]  /*01f0*/  ISETP.NE.AND P0, PT, R2, RZ, PT ;  /* 0x000000ff0200720c */ /* 0x000fe20003f05270 */
[----:B------:R-:W-:-:S12]  /*0200*/  IMAD.U32 R2, RZ, RZ, UR5 ;  /* 0x00000005ff027e24 */ /* 0x000fd8000f8e00ff */
[----:B------:R-:W-:Y:S05]  /*0210*/  @!P0 BRA `(.L_x_4) ;  /* 0xfffffffc00dc8947 */ /* 0x000fea000383ffff */
.L_x_3:
[C---:B------:R-:W-:Y:S01]  /*0220*/  VIADD R4, R2.reuse, 0x10 ;  /* 0x0000001002047836 */ /* 0x040fe20000000000 */
[----:B------:R-:W-:Y:S01]  /*0230*/  UMOV UR5, 0x50 ;  /* 0x0000005000057882 */ /* 0x000fe20000000000 */
[----:B------:R-:W-:Y:S01]  /*0240*/  SHF.L.U32 R3, R3, R2, RZ ;  /* 0x0000000203037219 */ /* 0x000fe200000006ff */
[----:B------:R-:W-:Y:S01]  /*0250*/  ULEA UR5, UR6, UR5, 0x18 ;  /* 0x0000000506057291 */ /* 0x000fe2000f8ec0ff */
[----:B------:R-:W-:Y:S01]  /*0260*/  IMAD.SHL.U32 R2, R2, 0x20, RZ ;  /* 0x0000002002027824 */ /* 0x000fe200078e00ff */
[----:B------:R-:W-:-:S04]  /*0270*/  SHF.L.U32 R4, R5, R4, RZ ;  /* 0x0000000405047219 */ /* 0x000fc800000006ff */
[----:B------:R-:W-:-:S05]  /*0280*/  LOP3.LUT R3, R4, R3, RZ, 0xfc, !PT ;  /* 0x0000000304037212 */ /* 0x000fca00078efcff */
[----:B------:R2:W-:Y:S04]  /*0290*/  ATOMS.OR RZ, [UR5], R3 ;  /* 0x00000003ffff798c */ /* 0x0005e8000b000005 */
[----:B------:R2:W-:Y:S01]  /*02a0*/  STS [UR4], R2 ;  /* 0x00000002ff007988 */ /* 0x0005e20008000804 */
[----:B------:R-:W-:Y:S05]  /*02b0*/  BRA `(.L_x_2) ;  /* 0x0000000000107947 */ /* 0x000fea0003800000 */
.L_x_1:
[----:B------:R-:W-:Y:S01]  /*02c0*/  IMAD.MOV.U32 R3, RZ, RZ, -0x1 ;  /* 0xffffffffff037424 */ /* 0x000fe200078e00ff */
[----:B------:R-:W-:-:S04]  /*02d0*/  MOV R2, 0x300 ;  /* 0x0000030000027802 */ /* 0x000fc80000000f00 */
[----:B------:R2:W-:Y:S03]  /*02e0*/  STS [UR4], R3 ;  /* 0x00000003ff007988 */ /* 0x0005e60008000804 */
[----:B-12---:R-:W-:Y:S05]  /*02f0*/  CALL.REL.NOINC `($__internal_1_$__cuda_sm10x_tcgen05_guardrail_trap_phase_invalid_during_alloc) ;  /* 0x0000002800a87944 */ /* 0x006fea0003c00000 */
.L_x_2:
[----:B------:R-:W-:Y:S05]  /*0300*/  WARPSYNC.ALL ;  /* 0x0000000000007948 */ /* 0x000fea0003800000 */
[----:B------:R-:W-:Y:S01]  /*0310*/  NOP ;  /* 0x0000000000007918 */ /* 0x000fe20000000000 */
.L_x_0:
[----:B------:R-:W3:Y:S08]  /*0320*/  S2UR UR4, SR_CgaCtaId ;  /* 0x00000000000479c3 */ /* 0x000ef00000008800 */
[----:B------:R-:W-:Y:S01]  /*0330*/  BAR.SYNC.DEFER_BLOCKING 0x0 ;  /* 0x0000000000007b1d */ /* 0x000fe20000010000 */
[----:B------:R-:W-:-:S05]  /*0340*/  LOP3.LUT R10, R0, 0x7f, RZ, 0xc0, !PT ;  /* 0x0000007f000a7812 */ /* 0x000fca00078ec0ff */
[----:B------:R-:W-:Y:S02]  /*0350*/  UMOV UR14, 0x400 ;  /* 0x00000400000e7882 */ /* 0x000fe40000000000 */
[----:B------:R-:W4:Y:S08]  /*0360*/  LDC R4, c[0x0][0x398] ;  /* 0x0000e600ff047b82 */ /* 0x000f300000000800 */
[----:B------:R-:W5:Y:S01]  /*0370*/  LDC R13, c[0x0][0x3a0] ;  /* 0x0000e800ff0d7b82 */ /* 0x000f620000000800 */
[----:B---3--:R-:W-:-:S07]  /*0380*/  ULEA UR14, UR4, UR14, 0x18 ;  /* 0x0000000e040e7291 */ /* 0x008fce000f8ec0ff */
[----:B------:R-:W3:Y:S02]  /*0390*/  S2UR UR11, SR_CTAID.Y ;  /* 0x00000000000b79c3 */ /* 0x000ee40000002600 */
[----:B--2---:R-:W2:Y:S06]  /*03a0*/  LDS R3, [UR14] ;  /* 0x0000000eff037984 */ /* 0x004eac0008000800 */
[----:B------:R-:W-:Y:S06]  /*03b0*/  BAR.SYNC.DEFER_BLOCKING 0x0 ;  /* 0x0000000000007b1d */ /* 0x000fec0000010000 */
[----:B------:R-:W-:Y:S05]  /*03c0*/  @P2 BRA `(.L_x_5) ;  /* 0x0000000000182947 */ /* 0x000fea0003800000 */
[----:B------:R-:W-:Y:S01]  /*03d0*/  ELECT P0, URZ, PT ;  /* 0x0000000000ff782f */ /* 0x000fe20003800000 */
[----:B------:R-:W-:Y:S01]  /*03e0*/  IMAD.MOV.U32 R2, RZ, RZ, 0x1 ;  /* 0x00000001ff027424 */ /* 0x000fe200078e00ff */
[----:B------:R-:W-:Y:S01]  /*03f0*/  UMOV UR5, 0x40 ;  /* 0x0000004000057882 */ /* 0x000fe20000000000 */
[----:B------:R-:W-:Y:S01]  /*0400*/  UVIRTCOUNT.DEALLOC.SMPOOL 0x80 ;  /* 0x000000800000784c */ /* 0x000fe20000000000 */
[----:B------:R-:W-:-:S09]  /*0410*/  ULEA UR5, UR4, UR5, 0x18 ;  /* 0x0000000504057291 */ /* 0x000fd2000f8ec0ff */
[----:B------:R5:W-:Y:S03]  /*0420*/  @P0 STS.U8 [UR5], R2 ;  /* 0x00000002ff000988 */ /* 0x000be60008000005 */
.L_x_5:
[----:B------:R-:W5:Y:S01]  /*0430*/  S2UR UR4, SR_CTAID.Z ;  /* 0x00000000000479c3 */ /* 0x000f620000002700 */
[----:B------:R-:W4:Y:S01]  /*0440*/  LDCU UR5, c[0x0][0x370] ;  /* 0x00006e00ff0577ac */ /* 0x000f220008000800 */
[----:B------:R-:W-:Y:S01]  /*0450*/  ISETP.GE.U32.AND P0, PT, R10, 0x20, PT ;  /* 0x000000200a00780c */ /* 0x000fe20003f06070 */
[----:B----4-:R-:W-:Y:S01]  /*0460*/  VIADD R4, R4, 0xffffffff ;  /* 0xffffffff04047836 */ /* 0x010fe20000000000 */
[C---:B------:R-:W-:Y:S01]  /*0470*/  ISETP.NE.U32.AND P3, PT, R10.reuse, RZ, PT ;  /* 0x000000ff0a00720c */ /* 0x040fe20003f65070 */
[----:B------:R-:W5:Y:S01]  /*0480*/  LDCU UR6, c[0x0][0x374] ;  /* 0x00006e80ff0677ac */ /* 0x000f620008000800 */
[----:B------:R-:W-:Y:S01]  /*0490*/  LEA R11, R10, UR14, 0x2 ;  /* 0x0000000e0a0b7c11 */ /* 0x000fe2000f8e10ff */
[----:B-----5:R-:W-:Y:S01]  /*04a0*/  VIADD R12, R13, 0xffffffff ;  /* 0xffffffff0d0c7836 */ /* 0x020fe20000000000 */
[----:B------:R-:W4:Y:S01]  /*04b0*/  S2UR UR31, SR_CTAID.X ;  /* 0x00000000001f79c3 */ /* 0x000f220000002500 */
[----:B------:R-:W5:Y:S01]  /*04c0*/  LDCU.64 UR16, c[0x0][0x3c0] ;  /* 0x00007800ff1077ac */ /* 0x000f620008000a00 */
[----:B--2---:R-:W-:Y:S01]  /*04d0*/  R2UR UR26, R3 ;  /* 0x00000000031a72ca */ /* 0x004fe200000e0000 */
[----:B------:R-:W-:Y:S04]  /*04e0*/  BSSY.RECONVERGENT B0, `(.L_x_6) ;  /* 0x0000011000007945 */ /* 0x000fe80003800200 */
[----:B------:R2:W-:Y:S01]  /*04f0*/  @!P0 STS [R11], RZ ;  /* 0x000000ff0b008388 */ /* 0x0005e20000000800 */
[----:B------:R-:W-:-:S03]  /*0500*/  NOP ;  /* 0x0000000000007918 */ /* 0x000fc60000000000 */
[----:B------:R2:W-:Y:S01]  /*0510*/  @!P3 STS [UR14+0x24], R4 ;  /* 0x00002404ff00b988 */ /* 0x0005e2000800080e */
[----:B---3--:R-:W-:-:S03]  /*0520*/  UIMAD UR4, UR4, UR6, UR11 ;  /* 0x00000006040472a4 */ /* 0x008fc6000f8e020b */
[----:B------:R2:W-:Y:S01]  /*0530*/  @!P3 STS [UR14+0x20], R12 ;  /* 0x0000200cff00b988 */ /* 0x0005e2000800080e */
[----:B----4-:R-:W-:-:S04]  /*0540*/  UIMAD UR4, UR4, UR5, UR31 ;  /* 0x00000005040472a4 */ /* 0x010fc8000f8e021f */
[----:B------:R-:W-:-:S04]  /*0550*/  UIMAD UR4, UR4, 0x180, URZ ;  /* 0x00000180040478a4 */ /* 0x000fc8000f8e02ff */
[----:B-----5:R-:W-:-:S04]  /*0560*/  UIADD3 UR12, UP0, UPT, UR4, UR16, URZ ;  /* 0x00000010040c7290 */ /* 0x020fc8000ff1e0ff */
[----:B------:R-:W-:Y:S01]  /*0570*/  ULEA.HI.X.SX32 UR13, UR4, UR17, 0x1, UP0 ;  /* 0x00000011040d7291 */ /* 0x000fe200080f0eff */
[----:B--2---:R-:W-:Y:S11]  /*0580*/  @P3 BRA `(.L_x_7) ;  /* 0x0000000000183947 */ /* 0x004ff60003800000 */
[----:B------:R-:W2:Y:S01]  /*0590*/  LDS R2, [UR14+0x8] ;  /* 0x0000080eff027984 */ /* 0x000ea20008000800 */
[----:B------:R-:W3:Y:S01]  /*05a0*/  LDC.64 R6, c[0x0][0x380] ;  /* 0x0000e000ff067b82 */ /* 0x000ee20000000a00 */
[----:B------:R-:W-:Y:S02]  /*05b0*/  IMAD.MOV.U32 R3, RZ, RZ, 0x70 ;  /* 0x00000070ff037424 */ /* 0x000fe400078e00ff */
[----:B---3--:R3:W-:Y:S03]  /*05c0*/  STS.64 [UR14], R6 ;  /* 0x00000006ff007988 */ /* 0x0087e60008000a0e */
[----:B--2---:R-:W-:-:S05]  /*05d0*/  LOP3.LUT R2, R2, 0x10, R3, 0xd8, !PT ;  /* 0x0000001002027812 */ /* 0x004fca00078ed803 */
[----:B------:R3:W-:Y:S02]  /*05e0*/  STS [UR14+0x8], R2 ;  /* 0x00000802ff007988 */ /* 0x0007e4000800080e */
.L_x_7:
[----:B------:R-:W-:Y:S05]  /*05f0*/  BSYNC.RECONVERGENT B0 ;  /* 0x0000000000007941 */ /* 0x000fea0003800200 */
.L_x_6:
[----:B------:R-:W-:Y:S04]  /*0600*/  BSSY.RECONVERGENT B0, `(.L_x_8) ;  /* 0x000000a000007945 */ /* 0x000fe80003800200 */
[----:B------:R-:W-:Y:S05]  /*0610*/  @P3 BRA `(.L_x_9) ;  /* 0x0000000000203947 */ /* 0x000fea0003800000 */
[----:B---3--:R-:W2:Y:S01]  /*0620*/  LDS R2, [UR14+0x34] ;  /* 0x0000340eff027984 */ /* 0x008ea20008000800 */
[----:B------:R-:W-:Y:S02]  /*0630*/  IMAD.MOV.U32 R3, RZ, RZ, 0x3f000000 ;  /* 0x3f000000ff037424 */ /* 0x000fe400078e00ff */
[----:B------:R-:W-:Y:S01]  /*0640*/  @!P3 IMAD.MOV.U32 R5, RZ, RZ, 0x3f ;  /* 0x0000003fff05b424 */ /* 0x000fe200078e00ff */
[----:B------:R-:W3:Y:S02]  /*0650*/  @!P3 LDS R6, [UR14+0x38] ;  /* 0x0000380eff06b984 */ /* 0x000ee40008000800 */
[----:B--2---:R-:W-:Y:S02]  /*0660*/  LOP3.LUT R2, R2, 0xff000000, R3, 0xb8, !PT ;  /* 0xff00000002027812 */ /* 0x004fe400078eb803 */
[----:B---3--:R-:W-:-:S03]  /*0670*/  @!P3 LOP3.LUT R3, R6, 0xff, R5, 0xb8, !PT ;  /* 0x000000ff0603b812 */ /* 0x008fc600078eb805 */
[----:B------:R2:W-:Y:S04]  /*0680*/  STS [UR14+0x34], R2 ;  /* 0x00003402ff007988 */ /* 0x0005e8000800080e */
[----:B------:R2:W-:Y:S02]  /*0690*/  @!P3 STS [UR14+0x38], R3 ;  /* 0x00003803ff00b988 */ /* 0x0005e4000800080e */
.L_x_9:
[----:B------:R-:W-:Y:S05]  /*06a0*/  BSYNC.RECONVERGENT B0 ;  /* 0x0000000000007941 */ /* 0x000fea0003800200 */
.L_x_8:
[----:B------:R-:W-:Y:S04]  /*06b0*/  BSSY.RECONVERGENT B0, `(.L_x_10) ;  /* 0x000000e000007945 */ /* 0x000fe80003800200 */
[----:B------:R-:W-:Y:S05]  /*06c0*/  @P3 BRA `(.L_x_11) ;  /* 0x0000000000303947 */ /* 0x000fea0003800000 */
[----:B--2---:R-:W2:Y:S01]  /*06d0*/  LDS R3, [UR14+0x34] ;  /* 0x0000340eff037984 */ /* 0x004ea20008000800 */
[----:B------:R-:W4:Y:S03]  /*06e0*/  LDC.64 R8, c[0x0][0x3a8] ;  /* 0x0000ea00ff087b82 */ /* 0x000f260000000a00 */
[----:B---3--:R-:W3:Y:S01]  /*06f0*/  LDS R2, [UR14+0x1c] ;  /* 0x00001c0eff027984 */ /* 0x008ee20008000800 */
[C---:B----4-:R-:W-:Y:S01]  /*0700*/  SHF.L.U64.HI R6, R8.reuse, 0x1, R9 ;  /* 0x0000000108067819 */ /* 0x050fe20000010209 */
[----:B------:R-:W-:-:S03]  /*0710*/  IMAD.SHL.U32 R5, R8, 0x2, RZ ;  /* 0x0000000208057824 */ /* 0x000fc600078e00ff */
[--C-:B------:R-:W-:Y:S02]  /*0720*/  SHF.R.U32.HI R7, RZ, 0x4, R6.reuse ;  /* 0x00000004ff077819 */ /* 0x100fe40000011606 */
[----:B------:R-:W-:-:S05]  /*0730*/  SHF.R.U64 R5, R5, 0x4, R6 ;  /* 0x0000000405057819 */ /* 0x000fca0000001206 */
[----:B------:R4:W-:Y:S01]  /*0740*/  STS [UR14+0xc], R5 ;  /* 0x00000c05ff007988 */ /* 0x0009e2000800080e */
[----:B--2---:R-:W-:Y:S02]  /*0750*/  LOP3.LUT R3, R3, 0x7, RZ, 0xb8, !PT ;  /* 0x0000000703037812 */ /* 0x004fe400078eb8ff */
[----:B---3--:R-:W-:-:S03]  /*0760*/  LOP3.LUT R2, R2, 0xf, R7, 0xb8, !PT ;  /* 0x0000000f02027812 */ /* 0x008fc600078eb807 */
[----:B------:R4:W-:Y:S04]  /*0770*/  STS [UR14+0x34], R3 ;  /* 0x00003403ff007988 */ /* 0x0009e8000800080e */
[----:B------:R4:W-:Y:S02]  /*0780*/  STS [UR14+0x1c], R2 ;  /* 0x00001c02ff007988 */ /* 0x0009e4000800080e */
.L_x_11:
[----:B------:R-:W-:Y:S05]  /*0790*/  BSYNC.RECONVERGENT B0 ;  /* 0x0000000000007941 */ /* 0x000fea0003800200 */
.L_x_10:
[----:B------:R-:W-:Y:S04]  /*07a0*/  BSSY.RECONVERGENT B1, `(.L_x_12) ;  /* 0x000001a000017945 */ /* 0x000fe80003800200 */
[----:B------:R-:W-:Y:S04]  /*07b0*/  BSSY.RELIABLE B0, `(.L_x_13) ;  /* 0x0000015000007945 */ /* 0x000fe80003800100 */
[----:B------:R-:W-:Y:S05]  /*07c0*/  @P3 BRA `(.L_x_14) ;  /* 0x0000000000203947 */ /* 0x000fea0003800000 */
[----:B--234-:R-:W2:Y:S02]  /*07d0*/  LDS R2, [UR14+0x34] ;  /* 0x0000340eff027984 */ /* 0x01cea40008000800 */
[----:B--2---:R-:W-:-:S05]  /*07e0*/  LOP3.LUT R2, R2, 0x38, RZ, 0xb8, !PT ;  /* 0x0000003802027812 */ /* 0x004fca00078eb8ff */
[----:B------:R2:W-:Y:S01]  /*07f0*/  STS [UR14+0x34], R2 ;  /* 0x00003402ff007988 */ /* 0x0005e2000800080e */
[----:B------:R-:W-:Y:S05]  /*0800*/  @P3 BRA `(.L_x_15) ;  /* 0x0000000000203947 */ /* 0x000fea0003800000 */
[----:B--2---:R-:W2:Y:S01]  /*0810*/  LDS R2, [UR14+0x8] ;  /* 0x0000080eff027984 */ /* 0x004ea20008000800 */
[----:B------:R-:W-:-:S05]  /*0820*/  IMAD.MOV.U32 R3, RZ, RZ, 0x780 ;  /* 0x00000780ff037424 */ /* 0x000fca00078e00ff */
[----:B--2---:R-:W-:-:S05]  /*0830*/  LOP3.LUT R2, R2, 0x300, R3, 0xd8, !PT ;  /* 0x0000030002027812 */ /* 0x004fca00078ed803 */
[----:B------:R5:W-:Y:S02]  /*0840*/  STS [UR14+0x8], R2 ;  /* 0x00000802ff007988 */ /* 0x000be4000800080e */
.L_x_14:
[----:B------:R-:W-:Y:S05]  /*0850*/  @P3 BRA `(.L_x_16) ;  /* 0x0000000000283947 */ /* 0x000fea0003800000 */
[----:B--2345:R-:W2:Y:S02]  /*0860*/  LDS R2, [UR14+0x8] ;  /* 0x0000080eff027984 */ /* 0x03cea40008000800 */
[----:B--2---:R-:W-:-:S05]  /*0870*/  LOP3.LUT R2, R2, 0x1800, RZ, 0xb8, !PT ;  /* 0x0000180002027812 */ /* 0x004fca00078eb8ff */
[----:B------:R3:W-:Y:S02]  /*0880*/  STS [UR14+0x8], R2 ;  /* 0x00000802ff007988 */ /* 0x0007e4000800080e */
.L_x_15:
[----:B------:R-:W-:Y:S05]  /*0890*/  @P3 BREAK.RELIABLE B0 ;  /* 0x0000000000003942 */ /* 0x000fea0003800100 */
[----:B------:R-:W-:Y:S05]  /*08a0*/  @P3 BRA `(.L_x_17) ;  /* 0x0000000000243947 */ /* 0x000fea0003800000 */
[----:B------:R-:W4:Y:S01]  /*08b0*/  LDS R3, [UR14+0x8] ;  /* 0x0000080eff037984 */ /* 0x000f220008000800 */
[----:B--23--:R-:W-:-:S05]  /*08c0*/  IMAD.MOV.U32 R2, RZ, RZ, 0x6000 ;  /* 0x00006000ff027424 */ /* 0x00cfca00078e00ff */
[----:B----4-:R-:W-:-:S04]  /*08d0*/  LOP3.LUT R2, R3, 0x6000, R2, 0xd8, !PT ;  /* 0x0000600003027812 */ /* 0x010fc800078ed802 */
[----:B------:R-:W-:-:S05]  /*08e0*/  LOP3.LUT R2, R2, 0x400000, RZ, 0xb8, !PT ;  /* 0x0040000002027812 */ /* 0x000fca00078eb8ff */
[----:B------:R2:W-:Y:S02]  /*08f0*/  STS [UR14+0x8], R2 ;  /* 0x00000802ff007988 */ /* 0x0005e4000800080e */
.L_x_16:
[----:B------:R-:W-:Y:S05]  /*0900*/  BSYNC.RELIABLE B0 ;  /* 0x0000000000007941 */ /* 0x000fea0003800100 */
.L_x_13:
[----:B--2345:R-:W2:Y:S02]  /*0910*/  @!P3 LDS R2, [UR14+0x8] ;  /* 0x0000080eff02b984 */ /* 0x03cea40008000800 */
[----:B--2---:R-:W-:-:S05]  /*0920*/  @!P3 LOP3.LUT R2, R2, 0x8000, RZ, 0xb8, !PT ;  /* 0x000080000202b812 */ /* 0x004fca00078eb8ff */
[----:B------:R4:W-:Y:S02]  /*0930*/  @!P3 STS [UR14+0x8], R2 ;  /* 0x00000802ff00b988 */ /* 0x0009e4000800080e */
.L_x_17:
[----:B------:R-:W-:Y:S05]  /*0940*/  BSYNC.RECONVERGENT B1 ;  /* 0x0000000000017941 */ /* 0x000fea0003800200 */
.L_x_12:
[----:B------:R-:W-:Y:S05]  /*0950*/  WARPSYNC.ALL ;  /* 0x0000000000007948 */ /* 0x000fea0003800000 */
[----:B------:R-:W-:Y:S01]  /*0960*/  NOP ;  /* 0x0000000000007918 */ /* 0x000fe20000000000 */
[----:B------:R-:W-:Y:S05]  /*0970*/  @P0 BRA `(.L_x_18) ;  /* 0x0000000000300947 */ /* 0x000fea0003800000 */
[----:B--234-:R-:W2:Y:S01]  /*0980*/  S2R R2, SR_LANEID ;  /* 0x0000000000027919 */ /* 0x01cea20000000000 */
[----:B------:R-:W-:Y:S05]  /*0990*/  WARPSYNC.ALL ;  /* 0x0000000000007948 */ /* 0x000fea0003800000 */
[----:B------:R-:W-:Y:S01]  /*09a0*/  NOP ;  /* 0x0000000000007918 */ /* 0x000fe20000000000 */
[----:B--2---:R-:W-:-:S05]  /*09b0*/  IMAD.SHL.U32 R5, R2, 0x4, RZ ;  /* 0x0000000402057824 */ /* 0x004fca00078e00ff */
[----:B------:R-:W2:Y:S01]  /*09c0*/  LDS R7, [R5+UR14] ;  /* 0x0000000e05077984 */ /* 0x000ea20008000800 */
[----:B------:R-:W-:-:S05]  /*09d0*/  IADD3 R2, P1, PT, R5, UR12, RZ ;  /* 0x0000000c05027c10 */ /* 0x000fca000ff3e0ff */
[----:B------:R-:W-:-:S05]  /*09e0*/  IMAD.X R3, RZ, RZ, UR13, P1 ;  /* 0x0000000dff037e24 */ /* 0x000fca00088e06ff */
[----:B--2---:R5:W2:Y:S01]  /*09f0*/  ATOMG.E.EXCH.STRONG.GPU PT, RZ, [R2], R7 ;  /* 0x0000000702ff73a8 */ /* 0x004aa200041ee100 */
[----:B------:R-:W-:-:S04]  /*0a00*/  DEPBAR {5,4,3,2,1,0} ;  /* 0x0000003f0000791a */ /* 0x000fc80000000000 */
[----:B------:R-:W3:Y:S02]  /*0a10*/  CCTL.E.C.LDCU.IV.DEEP [UR12] ;  /* 0x000000000c007540 */ /* 0x000ee40009c08000 */
[----:B---3--:R5:W-:Y:S01]  /*0a20*/  UTMACCTL.IV [UR12] ;  /* 0x000000000c0079b9 */ /* 0x008be20008000000 */
[----:B------:R-:W-:Y:S01]  /*0a30*/  NOP ;  /* 0x0000000000007918 */ /* 0x000fe20000000000 */
.L_x_18:
[----:B------:R-:W-:Y:S05]  /*0a40*/  @P0 BRA `(.L_x_19) ;  /* 0x00000000000c0947 */ /* 0x000fea0003800000 */
[----:B------:R0:W-:Y:S01]  /*0a50*/  UTMACMDFLUSH ;  /* 0x00000000000079b7 */ /* 0x0001e20000000000 */
[----:B------:R-:W-:Y:S05]  /*0a60*/  @P0 BRA `(.L_x_19) ;  /* 0x0000000000040947 */ /* 0x000fea0003800000 */
[----:B------:R-:W-:-:S04]  /*0a70*/  DEPBAR.LE SB0, 0x0 ;  /* 0x000080000000791a */ /* 0x000fc80000000000 */
.L_x_19:
[----:B------:R-:W-:Y:S05]  /*0a80*/  WARPSYNC.ALL ;  /* 0x0000000000007948 */ /* 0x000fea0003800000 */
[----:B------:R-:W-:Y:S01]  /*0a90*/  NOP ;  /* 0x0000000000007918 */ /* 0x000fe20000000000 */
[----:B--2---:R-:W-:Y:S06]  /*0aa0*/  BAR.SYNC.DEFER_BLOCKING 0x0 ;  /* 0x0000000000007b1d */ /* 0x004fec0000010000 */
[----:B------:R-:W-:Y:S02]  /*0ab0*/  BSSY.RECONVERGENT B1, `(.L_x_20) ;  /* 0x000000b000017945 */ /* 0x000fe40003800200 */
[----:B------:R-:W-:Y:S06]  /*0ac0*/  BAR.SYNC.DEFER_BLOCKING 0x0 ;  /* 0x0000000000007b1d */ /* 0x000fec0000010000 */
[----:B------:R2:W-:Y:S01]  /*0ad0*/  @!P0 STS [R11], RZ ;  /* 0x000000ff0b008388 */ /* 0x0005e20000000800 */
[----:B------:R-:W-:Y:S01]  /*0ae0*/  NOP ;  /* 0x0000000000007918 */ /* 0x000fe20000000000 */
[----:B------:R-:W-:Y:S05]  /*0af0*/  @P3 BRA `(.L_x_21) ;  /* 0x0000000000183947 */ /* 0x000fea0003800000 */
[----:B---345:R-:W3:Y:S01]  /*0b00*/  LDS R2, [UR14+0x8] ;  /* 0x0000080eff027984 */ /* 0x038ee20008000800 */
[----:B------:R-:W4:Y:S01]  /*0b10*/  LDC.64 R6, c[0x0][0x388] ;  /* 0x0000e200ff067b82 */ /* 0x000f220000000a00 */
[----:B------:R-:W-:Y:S02]  /*0b20*/  IMAD.MOV.U32 R3, RZ, RZ, 0x70 ;  /* 0x00000070ff037424 */ /* 0x000fe400078e00ff */
[----:B----4-:R4:W-:Y:S03]  /*0b30*/  STS.64 [UR14], R6 ;  /* 0x00000006ff007988 */ /* 0x0109e60008000a0e */
[----:B---3--:R-:W-:-:S05]  /*0b40*/  LOP3.LUT R2, R2, 0x10, R3, 0xd8, !PT ;  /* 0x0000001002027812 */ /* 0x008fca00078ed803 */
[----:B------:R4:W-:Y:S02]  /*0b50*/  STS [UR14+0x8], R2 ;  /* 0x00000802ff007988 */ /* 0x0009e4000800080e */
.L_x_21:
[----:B-----5:R-:W-:Y:S05]  /*0b60*/  BSYNC.RECONVERGENT B1 ;  /* 0x0000000000017941 */ /* 0x020fea0003800200 */
.L_x_20:
[----:B------:R-:W-:Y:S04]  /*0b70*/  BSSY.RECONVERGENT B2, `(.L_x_22) ;  /* 0x000000f000027945 */ /* 0x000fe80003800200 */
[----:B------:R-:W-:Y:S04]  /*0b80*/  BSSY.RELIABLE B1, `(.L_x_23) ;  /* 0x000000c000017945 */ /* 0x000fe80003800100 */
[----:B------:R-:W-:Y:S05]  /*0b90*/  @P3 BRA `(.L_x_24) ;  /* 0x0000000000283947 */ /* 0x000fea0003800000 */
[----:B---34-:R-:W3:Y:S01]  /*0ba0*/  LDS R2, [UR14+0x34] ;  /* 0x0000340eff027984 */ /* 0x018ee20008000800 */
[----:B------:R-:W-:Y:S01]  /*0bb0*/  IMAD.MOV.U32 R3, RZ, RZ, 0x3f000000 ;  /* 0x3f000000ff037424 */ /* 0x000fe200078e00ff */
[----:B------:R-:W-:Y:S05]  /*0bc0*/  @P3 BREAK.RELIABLE B1 ;  /* 0x0000000000013942 */ /* 0x000fea0003800100 */
[----:B---3--:R-:W-:-:S05]  /*0bd0*/  LOP3.LUT R2, R2, 0xff000000, R3, 0xb8, !PT ;  /* 0xff00000002027812 */ /* 0x008fca00078eb803 */
[----:B------:R3:W-:Y:S01]  /*0be0*/  STS [UR14+0x34], R2 ;  /* 0x00003402ff007988 */ /* 0x0007e2000800080e */
[----:B------:R-:W-:Y:S05]  /*0bf0*/  @P3 BRA `(.L_x_25) ;  /* 0x0000000000183947 */ /* 0x000fea0003800000 */
[----:B---3--:R-:W3:Y:S01]  /*0c00*/  LDS R2, [UR14+0x38] ;  /* 0x0000380eff027984 */ /* 0x008ee20008000800 */
[----:B------:R-:W-:-:S05]  /*0c10*/  IMAD.MOV.U32 R3, RZ, RZ, 0xff ;  /* 0x000000ffff037424 */ /* 0x000fca00078e00ff */
[----:B---3--:R-:W-:-:S05]  /*0c20*/  LOP3.LUT R2, R2, 0xff, R3, 0xb8, !PT ;  /* 0x000000ff02027812 */ /* 0x008fca00078eb803 */
[----:B------:R5:W-:Y:S02]  /*0c30*/  STS [UR14+0x38], R2 ;  /* 0x00003802ff007988 */ /* 0x000be4000800080e */
.L_x_24:
[----:B------:R-:W-:Y:S05]  /*0c40*/  BSYNC.RELIABLE B1 ;  /* 0x0000000000017941 */ /* 0x000fea0003800100 */
.L_x_23:
[----:B------:R2:W-:Y:S02]  /*0c50*/  @!P3 STS [UR14+0x20], R12 ;  /* 0x0000200cff00b988 */ /* 0x0005e4000800080e */
.L_x_25:
[----:B------:R-:W-:Y:S05]  /*0c60*/  BSYNC.RECONVERGENT B2 ;  /* 0x0000000000027941 */ /* 0x000fea0003800200 */
.L_x_22:
[----:B------:R-:W-:Y:S05]  /*0c70*/  WARPSYNC.ALL ;  /* 0x0000000000007948 */ /* 0x000fea0003800000 */
[----:B------:R-:W-:Y:S01]  /*0c80*/  NOP ;  /* 0x0000000000007918 */ /* 0x000fe20000000000 */
[----:B------:R-:W2:Y:S01]  /*0c90*/  LDC R5, c[0x0][0x39c] ;  /* 0x0000e700ff057b82 */ /* 0x000ea20000000800 */
[----:B------:R-:W-:Y:S01]  /*0ca0*/  BSSY.RECONVERGENT B2, `(.L_x_26) ;  /* 0x0000010000027945 */ /* 0x000fe20003800200 */
[----:B--2---:R-:W-:-:S05]  /*0cb0*/  VIADD R5, R5, 0xffffffff ;  /* 0xffffffff05057836 */ /* 0x004fca0000000000 */
[----:B------:R2:W-:Y:S01]  /*0cc0*/  @!P3 STS [UR14+0x24], R5 ;  /* 0x00002405ff00b988 */ /* 0x0005e2000800080e */
[----:B------:R-:W-:Y:S05]  /*0cd0*/  @P3 BRA `(.L_x_27) ;  /* 0x0000000000303947 */ /* 0x000fea0003800000 */
[----:B------:R-:W2:Y:S01]  /*0ce0*/  LDS R3, [UR14+0x34] ;  /* 0x0000340eff037984 */ /* 0x000ea20008000800 */
[----:B----4-:R-:W4:Y:S03]  /*0cf0*/  LDC.64 R6, c[0x0][0x3b0] ;  /* 0x0000ec00ff067b82 */ /* 0x010f260000000a00 */
[----:B---3-5:R-:W3:Y:S01]  /*0d00*/  LDS R2, [UR14+0x1c] ;  /* 0x00001c0eff027984 */ /* 0x028ee20008000800 */
        /* <DEDUP_REMOVED lines=9> */
.L_x_27:
[----:B------:R-:W-:Y:S05]  /*0da0*/  BSYNC.RECONVERGENT B2 ;  /* 0x0000000000027941 */ /* 0x000fea0003800200 */
.L_x_26:
[----:B------:R-:W-:Y:S04]  /*0db0*/  BSSY.RECONVERGENT B3, `(.L_x_28) ;  /* 0x000001a000037945 */ /* 0x000fe80003800200 */
[----:B------:R-:W-:Y:S04]  /*0dc0*/  BSSY.RELIABLE B2, `(.L_x_29) ;  /* 0x0000015000027945 */ /* 0x000fe80003800100 */
[----:B------:R-:W-:Y:S05]  /*0dd0*/  @P3 BRA `(.L_x_30) ;  /* 0x0000000000203947 */ /* 0x000fea0003800000 */
[----:B---345:R-:W3:Y:S02]  /*0de0*/  LDS R2, [UR14+0x34] ;  /* 0x0000340eff027984 */ /* 0x038ee40008000800 */
[----:B---3--:R-:W-:-:S05]  /*0df0*/  LOP3.LUT R2, R2, 0x38, RZ, 0xb8, !PT ;  /* 0x0000003802027812 */ /* 0x008fca00078eb8ff */
[----:B------:R3:W-:Y:S01]  /*0e00*/  STS [UR14+0x34], R2 ;  /* 0x00003402ff007988 */ /* 0x0007e2000800080e */
[----:B------:R-:W-:Y:S05]  /*0e10*/  @P3 BRA `(.L_x_31) ;  /* 0x0000000000203947 */ /* 0x000fea0003800000 */
[----:B---3--:R-:W3:Y:S01]  /*0e20*/  LDS R2, [UR14+0x8] ;  /* 0x0000080eff027984 */ /* 0x008ee20008000800 */
[----:B------:R-:W-:-:S05]  /*0e30*/  IMAD.MOV.U32 R3, RZ, RZ, 0x780 ;  /* 0x00000780ff037424 */ /* 0x000fca00078e00ff */
[----:B---3--:R-:W-:-:S05]  /*0e40*/  LOP3.LUT R2, R2, 0x300, R3, 0xd8, !PT ;  /* 0x0000030002027812 */ /* 0x008fca00078ed803 */
[----:B------:R3:W-:Y:S02]  /*0e50*/  STS [UR14+0x8], R2 ;  /* 0x00000802ff007988 */ /* 0x0007e4000800080e */
.L_x_30:
[----:B------:R-:W-:Y:S05]  /*0e60*/  @P3 BRA `(.L_x_32) ;  /* 0x0000000000283947 */ /* 0x000fea0003800000 */
[----:B---345:R-:W3:Y:S02]  /*0e70*/  LDS R2, [UR14+0x8] ;  /* 0x0000080eff027984 */ /* 0x038ee40008000800 */
[----:B---3--:R-:W-:-:S05]  /*0e80*/  LOP3.LUT R2, R2, 0x1800, RZ, 0xb8, !PT ;  /* 0x0000180002027812 */ /* 0x008fca00078eb8ff */
[----:B------:R4:W-:Y:S02]  /*0e90*/  STS [UR14+0x8], R2 ;  /* 0x00000802ff007988 */ /* 0x0009e4000800080e */
.L_x_31:
[----:B------:R-:W-:Y:S05]  /*0ea0*/  @P3 BREAK.RELIABLE B2 ;  /* 0x0000000000023942 */ /* 0x000fea0003800100 */
[----:B------:R-:W-:Y:S05]  /*0eb0*/  @P3 BRA `(.L_x_33) ;  /* 0x0000000000243947 */ /* 0x000fea0003800000 */
[----:B---34-:R-:W3:Y:S01]  /*0ec0*/  LDS R2, [UR14+0x8] ;  /* 0x0000080eff027984 */ /* 0x018ee20008000800 */
[----:B------:R-:W-:-:S05]  /*0ed0*/  IMAD.MOV.U32 R3, RZ, RZ, 0x6000 ;  /* 0x00006000ff037424 */ /* 0x000fca00078e00ff */
[----:B---3--:R-:W-:-:S04]  /*0ee0*/  LOP3.LUT R2, R2, 0x6000, R3, 0xd8, !PT ;  /* 0x0000600002027812 */ /* 0x008fc800078ed803 */
[----:B------:R-:W-:-:S05]  /*0ef0*/  LOP3.LUT R2, R2, 0x400000, RZ, 0xb8, !PT ;  /* 0x0040000002027812 */ /* 0x000fca00078eb8ff */
[----:B------:R3:W-:Y:S02]  /*0f00*/  STS [UR14+0x8], R2 ;  /* 0x00000802ff007988 */ /* 0x0007e4000800080e */
.L_x_32:
[----:B------:R-:W-:Y:S05]  /*0f10*/  BSYNC.RELIABLE B2 ;  /* 0x0000000000027941 */ /* 0x000fea0003800100 */
.L_x_29:
[----:B---345:R-:W3:Y:S02]  /*0f20*/  @!P3 LDS R2, [UR14+0x8] ;  /* 0x0000080eff02b984 */ /* 0x038ee40008000800 */
[----:B---3--:R-:W-:-:S05]  /*0f30*/  @!P3 LOP3.LUT R2, R2, 0x8000, RZ, 0xb8, !PT ;  /* 0x000080000202b812 */ /* 0x008fca00078eb8ff */
[----:B------:R5:W-:Y:S02]  /*0f40*/  @!P3 STS [UR14+0x8], R2 ;  /* 0x00000802ff00b988 */ /* 0x000be4000800080e */
.L_x_33:
[----:B------:R-:W-:Y:S05]  /*0f50*/  BSYNC.RECONVERGENT B3 ;  /* 0x0000000000037941 */ /* 0x000fea0003800200 */
.L_x_28:
[----:B------:R-:W-:Y:S05]  /*0f60*/  WARPSYNC.ALL ;  /* 0x0000000000007948 */ /* 0x000fea0003800000 */
[----:B------:R-:W-:Y:S01]  /*0f70*/  NOP ;  /* 0x0000000000007918 */ /* 0x000fe20000000000 */
[----:B------:R-:W-:-:S04]  /*0f80*/  UIADD3 UR5, UPT, UPT, UR4, 0x80, URZ ;  /* 0x0000008004057890 */ /* 0x000fc8000fffe0ff */
[----:B------:R-:W-:-:S04]  /*0f90*/  UIADD3 UR6, UP0, UPT, UR5, UR16, URZ ;  /* 0x0000001005067290 */ /* 0x000fc8000ff1e0ff */
[----:B------:R-:W-:Y:S01]  /*0fa0*/  ULEA.HI.X.SX32 UR7, UR5, UR17, 0x1, UP0 ;  /* 0x0000001105077291 */ /* 0x000fe200080f0eff */
[----:B------:R-:W-:Y:S11]  /*0fb0*/  @P0 BRA `(.L_x_34) ;  /* 0x0000000000300947 */ /* 0x000ff60003800000 */
[----:B---345:R-:W3:Y:S01]  /*0fc0*/  S2R R2, SR_LANEID ;  /* 0x0000000000027919 */ /* 0x038ee20000000000 */
[----:B------:R-:W-:Y:S05]  /*0fd0*/  WARPSYNC.ALL ;  /* 0x0000000000007948 */ /* 0x000fea0003800000 */
[----:B------:R-:W-:Y:S01]  /*0fe0*/  NOP ;  /* 0x0000000000007918 */ /* 0x000fe20000000000 */
[----:B---3--:R-:W-:-:S05]  /*0ff0*/  IMAD.SHL.U32 R6, R2, 0x4, RZ ;  /* 0x0000000402067824 */ /* 0x008fca00078e00ff */
[----:B------:R-:W3:Y:S01]  /*1000*/  LDS R7, [R6+UR14] ;  /* 0x0000000e06077984 */ /* 0x000ee20008000800 */
[----:B------:R-:W-:-:S05]  /*1010*/  IADD3 R2, P1, PT, R6, UR6, RZ ;  /* 0x0000000606027c10 */ /* 0x000fca000ff3e0ff */
[----:B------:R-:W-:-:S05]  /*1020*/  IMAD.X R3, RZ, RZ, UR7, P1 ;  /* 0x00000007ff037e24 */ /* 0x000fca00088e06ff */
[----:B---3--:R3:W4:Y:S01]  /*1030*/  ATOMG.E.EXCH.STRONG.GPU PT, RZ, [R2], R7 ;  /* 0x0000000702ff73a8 */ /* 0x00872200041ee100 */
[----:B------:R-:W-:-:S04]  /*1040*/  DEPBAR {5,4,3,2,1,0} ;  /* 0x0000003f0000791a */ /* 0x000fc80000000000 */
[----:B------:R-:W5:Y:S02]  /*1050*/  CCTL.E.C.LDCU.IV.DEEP [UR6] ;  /* 0x0000000006007540 */ /* 0x000f640009c08000 */
[----:B-----5:R3:W-:Y:S01]  /*1060*/  UTMACCTL.IV [UR6] ;  /* 0x00000000060079b9 */ /* 0x0207e20008000000 */
[----:B------:R-:W-:Y:S01]  /*1070*/  NOP ;  /* 0x0000000000007918 */ /* 0x000fe20000000000 */
.L_x_34:
[----:B------:R-:W-:Y:S05]  /*1080*/  @P0 BRA `(.L_x_35) ;  /* 0x00000000000c0947 */ /* 0x000fea0003800000 */
[----:B------:R0:W-:Y:S01]  /*1090*/  UTMACMDFLUSH ;  /* 0x00000000000079b7 */ /* 0x0001e20000000000 */
[----:B------:R-:W-:Y:S05]  /*10a0*/  @P0 BRA `(.L_x_35) ;  /* 0x0000000000040947 */ /* 0x000fea0003800000 */
[----:B------:R-:W-:-:S04]  /*10b0*/  DEPBAR.LE SB0, 0x0 ;  /* 0x000080000000791a */ /* 0x000fc80000000000 */
.L_x_35:
[----:B------:R-:W-:Y:S05]  /*10c0*/  WARPSYNC.ALL ;  /* 0x0000000000007948 */ /* 0x000fea0003800000 */
[----:B------:R-:W-:Y:S01]  /*10d0*/  NOP ;  /* 0x0000000000007918 */ /* 0x000fe20000000000 */
[----:B----4-:R-:W-:Y:S06]  /*10e0*/  BAR.SYNC.DEFER_BLOCKING 0x0 ;  /* 0x0000000000007b1d */ /* 0x010fec0000010000 */
[----:B------:R-:W-:Y:S02]  /*10f0*/  BSSY.RECONVERGENT B3, `(.L_x_36) ;  /* 0x000000b000037945 */ /* 0x000fe40003800200 */
[----:B------:R-:W-:Y:S06]  /*1100*/  BAR.SYNC.DEFER_BLOCKING 0x0 ;  /* 0x0000000000007b1d */ /* 0x000fec0000010000 */
[----:B------:R4:W-:Y:S01]  /*1110*/  @!P0 STS [R11], RZ ;  /* 0x000000ff0b008388 */ /* 0x0009e20000000800 */
[----:B------:R-:W-:Y:S01]  /*1120*/  NOP ;  /* 0x0000000000007918 */ /* 0x000fe20000000000 */
[----:B------:R-:W-:Y:S05]  /*1130*/  @P3 BRA `(.L_x_37) ;  /* 0x0000000000183947 */ /* 0x000fea0003800000 */
[----:B---3-5:R-:W3:Y:S01]  /*1140*/  LDS R2, [UR14+0x8] ;  /* 0x0000080eff027984 */ /* 0x028ee20008000800 */
[----:B------:R-:W5:Y:S01]  /*1150*/  LDC.64 R6, c[0x0][0x390] ;  /* 0x0000e400ff067b82 */ /* 0x000f620000000a00 */
[----:B------:R-:W-:Y:S02]  /*1160*/  IMAD.MOV.U32 R3, RZ, RZ, 0x70 ;  /* 0x00000070ff037424 */ /* 0x000fe400078e00ff */
[----:B-----5:R5:W-:Y:S03]  /*1170*/  STS.64 [UR14], R6 ;  /* 0x00000006ff007988 */ /* 0x020be60008000a0e */
[----:B---3--:R-:W-:-:S05]  /*1180*/  LOP3.LUT R2, R2, 0x10, R3, 0xd8, !PT ;  /* 0x0000001002027812 */ /* 0x008fca00078ed803 */
[----:B------:R5:W-:Y:S02]  /*1190*/  STS [UR14+0x8], R2 ;  /* 0x00000802ff007988 */ /* 0x000be4000800080e */
.L_x_37:
[----:B---3--:R-:W-:Y:S05]  /*11a0*/  BSYNC.RECONVERGENT B3 ;  /* 0x0000000000037941 */ /* 0x008fea0003800200 */
.L_x_36:
[----:B------:R-:W-:Y:S04]  /*11b0*/  BSSY.RECONVERGENT B4, `(.L_x_38) ;  /* 0x0000011000047945 */ /* 0x000fe80003800200 */
[----:B------:R-:W-:Y:S04]  /*11c0*/  BSSY.RELIABLE B3, `(.L_x_39) ;  /* 0x000000e000037945 */ /* 0x000fe80003800100 */
[----:B------:R-:W-:Y:S05]  /*11d0*/  @P3 BRA `(.L_x_40) ;  /* 0x0000000000243947 */ /* 0x000fea0003800000 */
[----:B-----5:R-:W3:Y:S01]  /*11e0*/  LDS R2, [UR14+0x34] ;  /* 0x0000340eff027984 */ /* 0x020ee20008000800 */
[----:B------:R-:W-:-:S05]  /*11f0*/  IMAD.MOV.U32 R3, RZ, RZ, 0x3f000000 ;  /* 0x3f000000ff037424 */ /* 0x000fca00078e00ff */
[----:B---3--:R-:W-:-:S05]  /*1200*/  LOP3.LUT R2, R2, 0xff000000, R3, 0xb8, !PT ;  /* 0xff00000002027812 */ /* 0x008fca00078eb803 */
[----:B------:R3:W-:Y:S01]  /*1210*/  STS [UR14+0x34], R2 ;  /* 0x00003402ff007988 */ /* 0x0007e2000800080e */
[----:B------:R-:W-:Y:S05]  /*1220*/  @P3 BRA `(.L_x_41) ;  /* 0x00000000001c3947 */ /* 0x000fea0003800000 */
[----:B---3--:R-:W3:Y:S01]  /*1230*/  LDS R2, [UR14+0x38] ;  /* 0x0000380eff027984 */ /* 0x008ee20008000800 */
[----:B------:R-:W-:-:S05]  /*1240*/  IMAD.MOV.U32 R3, RZ, RZ, 0x3f ;  /* 0x0000003fff037424 */ /* 0x000fca00078e00ff */
[----:B---3--:R-:W-:-:S05]  /*1250*/  LOP3.LUT R2, R2, 0xff, R3, 0xb8, !PT ;  /* 0x000000ff02027812 */ /* 0x008fca00078eb803 */
[----:B------:R3:W-:Y:S02]  /*1260*/  STS [UR14+0x38], R2 ;  /* 0x00003802ff007988 */ /* 0x0007e4000800080e */
.L_x_40:
[----:B------:R-:W-:Y:S05]  /*1270*/  @P3 BREAK.RELIABLE B3 ;  /* 0x0000000000033942 */ /* 0x000fea0003800100 */
[----:B------:R-:W-:Y:S05]  /*1280*/  @P3 BRA `(.L_x_42) ;  /* 0x00000000000c3947 */ /* 0x000fea0003800000 */
[----:B------:R2:W-:Y:S02]  /*1290*/  STS [UR14+0x20], R5 ;  /* 0x00002005ff007988 */ /* 0x0005e4000800080e */
.L_x_41:
[----:B------:R-:W-:Y:S05]  /*12a0*/  BSYNC.RELIABLE B3 ;  /* 0x0000000000037941 */ /* 0x000fea0003800100 */
.L_x_39:
[----:B------:R2:W-:Y:S02]  /*12b0*/  @!P3 STS [UR14+0x24], R4 ;  /* 0x00002404ff00b988 */ /* 0x0005e4000800080e */
.L_x_42:
[----:B------:R-:W-:Y:S05]  /*12c0*/  BSYNC.RECONVERGENT B4 ;  /* 0x0000000000047941 */ /* 0x000fea0003800200 */
.L_x_38:
[----:B------:R-:W-:Y:S05]  /*12d0*/  WARPSYNC.ALL ;  /* 0x0000000000007948 */ /* 0x000fea0003800000 */
[----:B------:R-:W-:Y:S01]  /*12e0*/  NOP ;  /* 0x0000000000007918 */ /* 0x000fe20000000000 */
[----:B------:R-:W-:Y:S04]  /*12f0*/  BSSY.RECONVERGENT B4, `(.L_x_43) ;  /* 0x000000e000047945 */ /* 0x000fe80003800200 */
[----:B------:R-:W-:Y:S05]  /*1300*/  @P3 BRA `(.L_x_44) ;  /* 0x0000000000303947 */ /* 0x000fea0003800000 */
[----:B------:R-:W2:Y:S02]  /*1310*/  LDS R3, [UR14+0x34] ;  /* 0x0000340eff037984 */ /* 0x000ea40008000800 */
[----:B--2---:R-:W2:Y:S02]  /*1320*/  LDC.64 R4, c[0x0][0x3b8] ;  /* 0x0000ee00ff047b82 */ /* 0x004ea40000000a00 */
[----:B---3-5:R-:W3:Y:S01]  /*1330*/  LDS R2, [UR14+0x1c] ;  /* 0x00001c0eff027984 */ /* 0x028ee20008000800 */
[C---:B--2---:R-:W-:Y:S01]  /*1340*/  SHF.L.U64.HI R5, R4.reuse, 0x1, R5 ;  /* 0x0000000104057819 */ /* 0x044fe20000010205 */
[----:B------:R-:W-:-:S03]  /*1350*/  IMAD.SHL.U32 R4, R4, 0x2, RZ ;  /* 0x0000000204047824 */ /* 0x000fc600078e00ff */
[--C-:B------:R-:W-:Y:S02]  /*1360*/  SHF.R.U32.HI R7, RZ, 0x4, R5.reuse ;  /* 0x00000004ff077819 */ /* 0x100fe40000011605 */
[----:B------:R-:W-:-:S05]  /*1370*/  SHF.R.U64 R4, R4, 0x4, R5 ;  /* 0x0000000404047819 */ /* 0x000fca0000001205 */
[----:B------:R2:W-:Y:S01]  /*1380*/  STS [UR14+0xc], R4 ;  /* 0x00000c04ff007988 */ /* 0x0005e2000800080e */
[----:B------:R-:W-:Y:S02]  /*1390*/  LOP3.LUT R3, R3, 0x7, RZ, 0xb8, !PT ;  /* 0x0000000703037812 */ /* 0x000fe400078eb8ff */
[----:B---3--:R-:W-:-:S03]  /*13a0*/  LOP3.LUT R2, R2, 0xf, R7, 0xb8, !PT ;  /* 0x0000000f02027812 */ /* 0x008fc600078eb807 */
[----:B------:R2:W-:Y:S04]  /*13b0*/  STS [UR14+0x34], R3 ;  /* 0x00003403ff007988 */ /* 0x0005e8000800080e */
[----:B------:R2:W-:Y:S02]  /*13c0*/  STS [UR14+0x1c], R2 ;  /* 0x00001c02ff007988 */ /* 0x0005e4000800080e */
.L_x_44:
[----:B------:R-:W-:Y:S05]  /*13d0*/  BSYNC.RECONVERGENT B4 ;  /* 0x0000000000047941 */ /* 0x000fea0003800200 */
.L_x_43:
[----:B------:R-:W-:Y:S04]  /*13e0*/  BSSY.RECONVERGENT B5, `(.L_x_45) ;  /* 0x000001a000057945 */ /* 0x000fe80003800200 */
[----:B------:R-:W-:Y:S04]  /*13f0*/  BSSY.RELIABLE B4, `(.L_x_46) ;  /* 0x0000015000047945 */ /* 0x000fe80003800100 */
[----:B------:R-:W-:Y:S05]  /*1400*/  @P3 BRA `(.L_x_47) ;  /* 0x0000000000203947 */ /* 0x000fea0003800000 */
[----:B--23-5:R-:W2:Y:S02]  /*1410*/  LDS R2, [UR14+0x34] ;  /* 0x0000340eff027984 */ /* 0x02cea40008000800 */
[----:B--2---:R-:W-:-:S05]  /*1420*/  LOP3.LUT R2, R2, 0x38, RZ, 0xb8, !PT ;  /* 0x0000003802027812 */ /* 0x004fca00078eb8ff */
[----:B------:R2:W-:Y:S01]  /*1430*/  STS [UR14+0x34], R2 ;  /* 0x00003402ff007988 */ /* 0x0005e2000800080e */
[----:B------:R-:W-:Y:S05]  /*1440*/  @P3 BRA `(.L_x_48) ;  /* 0x0000000000203947 */ /* 0x000fea0003800000 */
[----:B--2---:R-:W2:Y:S01]  /*1450*/  LDS R2, [UR14+0x8] ;  /* 0x0000080eff027984 */ /* 0x004ea20008000800 */
[----:B------:R-:W-:-:S05]  /*1460*/  IMAD.MOV.U32 R3, RZ, RZ, 0x780 ;  /* 0x00000780ff037424 */ /* 0x000fca00078e00ff */
[----:B--2---:R-:W-:-:S05]  /*1470*/  LOP3.LUT R2, R2, 0x300, R3, 0xd8, !PT ;  /* 0x0000030002027812 */ /* 0x004fca00078ed803 */
[----:B------:R2:W-:Y:S02]  /*1480*/  STS [UR14+0x8], R2 ;  /* 0x00000802ff007988 */ /* 0x0005e4000800080e */
.L_x_47:
[----:B------:R-:W-:Y:S05]  /*1490*/  @P3 BRA `(.L_x_49) ;  /* 0x0000000000283947 */ /* 0x000fea0003800000 */
[----:B--23-5:R-:W2:Y:S02]  /*14a0*/  LDS R2, [UR14+0x8] ;  /* 0x0000080eff027984 */ /* 0x02cea40008000800 */
[----:B--2---:R-:W-:-:S05]  /*14b0*/  LOP3.LUT R2, R2, 0x1800, RZ, 0xb8, !PT ;  /* 0x0000180002027812 */ /* 0x004fca00078eb8ff */
[----:B------:R3:W-:Y:S02]  /*14c0*/  STS [UR14+0x8], R2 ;  /* 0x00000802ff007988 */ /* 0x0007e4000800080e */
.L_x_48:
[----:B------:R-:W-:Y:S05]  /*14d0*/  @P3 BREAK.RELIABLE B4 ;  /* 0x0000000000043942 */ /* 0x000fea0003800100 */
[----:B------:R-:W-:Y:S05]  /*14e0*/  @P3 BRA `(.L_x_50) ;  /* 0x0000000000243947 */ /* 0x000fea0003800000 */
[----:B--23--:R-:W2:Y:S01]  /*14f0*/  LDS R2, [UR14+0x8] ;  /* 0x0000080eff027984 */ /* 0x00cea20008000800 */
[----:B------:R-:W-:-:S05]  /*1500*/  IMAD.MOV.U32 R3, RZ, RZ, 0x6000 ;  /* 0x00006000ff037424 */ /* 0x000fca00078e00ff */
[----:B--2---:R-:W-:-:S04]  /*1510*/  LOP3.LUT R2, R2, 0x6000, R3, 0xd8, !PT ;  /* 0x0000600002027812 */ /* 0x004fc800078ed803 */
[----:B------:R-:W-:-:S05]  /*1520*/  LOP3.LUT R2, R2, 0x400000, RZ, 0xb8, !PT ;  /* 0x0040000002027812 */ /* 0x000fca00078eb8ff */
[----:B------:R2:W-:Y:S02]  /*1530*/  STS [UR14+0x8], R2 ;  /* 0x00000802ff007988 */ /* 0x0005e4000800080e */
.L_x_49:
[----:B------:R-:W-:Y:S05]  /*1540*/  BSYNC.RELIABLE B4 ;  /* 0x0000000000047941 */ /* 0x000fea0003800100 */
.L_x_46:
[----:B--23-5:R-:W2:Y:S02]  /*1550*/  @!P3 LDS R2, [UR14+0x8] ;  /* 0x0000080eff02b984 */ /* 0x02cea40008000800 */
[----:B--2---:R-:W-:-:S05]  /*1560*/  @!P3 LOP3.LUT R2, R2, 0x8000, RZ, 0xb8, !PT ;  /* 0x000080000202b812 */ /* 0x004fca00078eb8ff */
[----:B------:R5:W-:Y:S02]  /*1570*/  @!P3 STS [UR14+0x8], R2 ;  /* 0x00000802ff00b988 */ /* 0x000be4000800080e */
.L_x_50:
[----:B------:R-:W-:Y:S05]  /*1580*/  BSYNC.RECONVERGENT B5 ;  /* 0x0000000000057941 */ /* 0x000fea0003800200 */
.L_x_45:
[----:B------:R-:W-:Y:S05]  /*1590*/  WARPSYNC.ALL ;  /* 0x0000000000007948 */ /* 0x000fea0003800000 */
[----:B------:R-:W-:Y:S01]  /*15a0*/  NOP ;  /* 0x0000000000007918 */ /* 0x000fe20000000000 */
[----:B------:R-:W-:-:S04]  /*15b0*/  UIADD3 UR4, UPT, UPT, UR4, 0x100, URZ ;  /* 0x0000010004047890 */ /* 0x000fc8000fffe0ff */
[----:B------:R-:W-:-:S04]  /*15c0*/  UIADD3 UR16, UP0, UPT, UR4, UR16, URZ ;  /* 0x0000001004107290 */ /* 0x000fc8000ff1e0ff */
[----:B------:R-:W-:Y:S01]  /*15d0*/  ULEA.HI.X.SX32 UR17, UR4, UR17, 0x1, UP0 ;  /* 0x0000001104117291 */ /* 0x000fe200080f0eff */
[----:B------:R-:W-:Y:S11]  /*15e0*/  @P0 BRA `(.L_x_51) ;  /* 0x0000000000300947 */ /* 0x000ff60003800000 */
[----:B--23-5:R-:W2:Y:S01]  /*15f0*/  S2R R2, SR_LANEID ;  /* 0x0000000000027919 */ /* 0x02cea20000000000 */
[----:B------:R-:W-:Y:S05]  /*1600*/  WARPSYNC.ALL ;  /* 0x0000000000007948 */ /* 0x000fea0003800000 */
[----:B------:R-:W-:Y:S01]  /*1610*/  NOP ;  /* 0x0000000000007918 */ /* 0x000fe20000000000 */
[----:B--2---:R-:W-:-:S05]  /*1620*/  IMAD.SHL.U32 R4, R2, 0x4, RZ ;  /* 0x0000000402047824 */ /* 0x004fca00078e00ff */
[----:B------:R-:W2:Y:S01]  /*1630*/  LDS R5, [R4+UR14] ;  /* 0x0000000e04057984 */ /* 0x000ea20008000800 */
[----:B------:R-:W-:-:S05]  /*1640*/  IADD3 R2, P1, PT, R4, UR16, RZ ;  /* 0x0000001004027c10 */ /* 0x000fca000ff3e0ff */
[----:B------:R-:W-:-:S05]  /*1650*/  IMAD.X R3, RZ, RZ, UR17, P1 ;  /* 0x00000011ff037e24 */ /* 0x000fca00088e06ff */
[----:B--2---:R2:W3:Y:S01]  /*1660*/  ATOMG.E.EXCH.STRONG.GPU PT, RZ, [R2], R5 ;  /* 0x0000000502ff73a8 */ /* 0x0044e200041ee100 */
[----:B------:R-:W-:-:S04]  /*1670*/  DEPBAR {5,4,3,2,1,0} ;  /* 0x0000003f0000791a */ /* 0x000fc80000000000 */
[----:B------:R-:W5:Y:S02]  /*1680*/  CCTL.E.C.LDCU.IV.DEEP [UR16] ;  /* 0x0000000010007540 */ /* 0x000f640009c08000 */
[----:B-----5:R2:W-:Y:S01]  /*1690*/  UTMACCTL.IV [UR16] ;  /* 0x00000000100079b9 */ /* 0x0205e20008000000 */
[----:B------:R-:W-:Y:S01]  /*16a0*/  NOP ;  /* 0x0000000000007918 */ /* 0x000fe20000000000 */
.L_x_51:
[----:B------:R-:W-:Y:S05]  /*16b0*/  @P0 BRA `(.L_x_52) ;  /* 0x00000000000c0947 */ /* 0x000fea0003800000 */
[----:B------:R0:W-:Y:S01]  /*16c0*/  UTMACMDFLUSH ;  /* 0x00000000000079b7 */ /* 0x0001e20000000000 */
[----:B------:R-:W-:Y:S05]  /*16d0*/  @P0 BRA `(.L_x_52) ;  /* 0x0000000000040947 */ /* 0x000fea0003800000 */
[----:B------:R-:W-:-:S04]  /*16e0*/  DEPBAR.LE SB0, 0x0 ;  /* 0x000080000000791a */ /* 0x000fc80000000000 */
.L_x_52:
[----:B------:R-:W-:Y:S05]  /*16f0*/  WARPSYNC.ALL ;  /* 0x0000000000007948 */ /* 0x000fea0003800000 */
[----:B------:R-:W-:Y:S01]  /*1700*/  NOP ;  /* 0x0000000000007918 */ /* 0x000fe20000000000 */
[----:B---3--:R-:W-:Y:S01]  /*1710*/  BAR.SYNC.DEFER_BLOCKING 0x0 ;  /* 0x0000000000007b1d */ /* 0x008fe20000010000 */
[----:B------:R-:W-:Y:S01]  /*1720*/  ISETP.GE.AND P0, PT, R13, 0x1, PT ;  /* 0x000000010d00780c */ /* 0x000fe20003f06270 */
[----:B------:R-:W-:Y:S01]  /*1730*/  USHF.L.U32 UR11, UR11, 0x8, URZ ;  /* 0x000000080b0b7899 */ /* 0x000fe200080006ff */
[----:B--2--5:R-:W-:Y:S01]  /*1740*/  SHF.R.U32.HI R2, RZ, 0x5, R0 ;  /* 0x00000005ff027819 */ /* 0x024fe20000011600 */
[----:B------:R-:W-:-:S02]  /*1750*/  USHF.L.U32 UR31, UR31, 0x6, URZ ;  /* 0x000000061f1f7899 */ /* 0x000fc400080006ff */
[----:B------:R-:W-:Y:S01]  /*1760*/  VOTEU.ALL UP0, P3 ;  /* 0x0000000000ff7886 */ /* 0x000fe20001800000 */
[----:B------:R-:W-:Y:S01]  /*1770*/  UMOV UR4, 0x1 ;  /* 0x0000000100047882 */ /* 0x000fe20000000000 */
[----:B------:R-:W-:Y:S01]  /*1780*/  VOTEU.ALL UP1, P3 ;  /* 0x0000000000ff7886 */ /* 0x000fe20001820000 */
[----:B------:R-:W-:Y:S02]  /*1790*/  R2UR UR15, R2 ;  /* 0x00000000020f72ca */ /* 0x000fe400000e0000 */
[----:B------:R-:W-:-:S04]  /*17a0*/  @!UP0 UIADD3 UR8, UPT, UPT, -UR4, 0x100000, URZ ;  /* 0x0010000004088890 */ /* 0x000fc8000fffe1ff */
[----:B------:R-:W-:Y:S02]  /*17b0*/  @!UP0 USHF.L.U32 UR9, UR8, 0xb, URZ ;  /* 0x0000000b08098899 */ /* 0x000fe400080006ff */
[----:B------:R-:W-:Y:S02]  /*17c0*/  @!UP0 USHF.L.U32 UR8, UR8, 0x1, URZ ;  /* 0x0000000108088899 */ /* 0x000fe400080006ff */
[----:B------:R-:W-:-:S04]  /*17d0*/  @!UP0 UIADD3 UR4, UPT, UPT, -UR4, 0x100000, URZ ;  /* 0x0010000004048890 */ /* 0x000fc8000fffe1ff */
[----:B------:R-:W-:Y:S02]  /*17e0*/  @!UP0 USHF.L.U32 UR5, UR4, 0xb, URZ ;  /* 0x0000000b04058899 */ /* 0x000fe400080006ff */
[----:B------:R-:W-:Y:S01]  /*17f0*/  @!UP0 USHF.L.U32 UR4, UR4, 0x1, URZ ;  /* 0x0000000104048899 */ /* 0x000fe200080006ff */
[----:B------:R-:W-:Y:S01]  /*1800*/  VOTEU.ALL UP0, P3 ;  /* 0x0000000000ff7886 */ /* 0x000fe20001800000 */
[----:B------:R-:W2:Y:S04]  /*1810*/  FENCE.VIEW.ASYNC.S ;  /* 0x00000000000073c6 */ /* 0x000ea80000000000 */
[----:B--2---:R2:W3:Y:S06]  /*1820*/  @!UP0 SYNCS.EXCH.64 URZ, [UR14+0x14000], UR8 ;  /* 0x014000080eff85b2 */ /* 0x0044ec0008000100 */
[----:B------:R2:W5:Y:S01]  /*1830*/  @!UP1 SYNCS.EXCH.64 URZ, [UR14+0x14010], UR4 ;  /* 0x014010040eff95b2 */ /* 0x0005620008000100 */
[----:B------:R-:W-:Y:S05]  /*1840*/  @!P0 BRA `(.L_x_53) ;  /* 0x0000000800908947 */ /* 0x000fea0003800000 */
[----:B---3-5:R-:W-:Y:S01]  /*1850*/  BAR.SYNC.DEFER_BLOCKING 0x0 ;  /* 0x0000000000007b1d */ /* 0x028fe20000010000 */
[----:B------:R-:W-:Y:S01]  /*1860*/  ELECT P1, URZ, PT ;  /* 0x0000000000ff782f */ /* 0x000fe20003820000 */
[----:B------:R-:W-:Y:S01]  /*1870*/  @!P3 IMAD.MOV.U32 R2, RZ, RZ, 0x14000 ;  /* 0x00014000ff02b424 */ /* 0x000fe200078e00ff */
[----:B--2---:R-:W-:Y:S02]  /*1880*/  ULOP3.LUT UR5, UR15, 0x1, URZ, 0xc0, !UPT ;  /* 0x000000010f057892 */ /* 0x004fe4000f8ec0ff */
[C---:B------:R-:W-:Y:S02]  /*1890*/  ISETP.LT.U32.AND P1, PT, R10.reuse, 0x40, P1 ;  /* 0x000000400a00780c */ /* 0x040fe40000f21070 */
[----:B------:R-:W-:Y:S01]  /*18a0*/  ELECT P0, URZ, PT ;  /* 0x0000000000ff782f */ /* 0x000fe20003800000 */
[----:B------:R-:W-:Y:S02]  /*18b0*/  ULEA UR8, UR5, UR14, 0xd ;  /* 0x0000000e05087291 */ /* 0x000fe4000f8e68ff */
[----:B------:R-:W-:Y:S01]  /*18c0*/  USHF.L.U32 UR30, UR5, 0x6, URZ ;  /* 0x00000006051e7899 */ /* 0x000fe200080006ff */
[----:B------:R-:W-:Y:S01]  /*18d0*/  ISETP.LT.U32.AND P0, PT, R10, 0x40, P0 ;  /* 0x000000400a00780c */ /* 0x000fe20000701070 */
[----:B------:R-:W-:-:S02]  /*18e0*/  UIADD3 UR4, UPT, UPT, UR14, 0x10000, URZ ;  /* 0x000100000e047890 */ /* 0x000fc4000fffe0ff */
[----:B------:R-:W-:Y:S02]  /*18f0*/  USHF.R.U32.HI UR18, URZ, 0x4, UR14 ;  /* 0x00000004ff127899 */ /* 0x000fe4000801160e */
[----:B------:R-:W-:Y:S02]  /*1900*/  USHF.R.U32.HI UR4, URZ, 0x4, UR4 ;  /* 0x00000004ff047899 */ /* 0x000fe40008011604 */
[----:B------:R-:W-:Y:S01]  /*1910*/  VOTEU.ANY UP1, P1 ;  /* 0x0000000000ff7886 */ /* 0x000fe20000820100 */
[----:B------:R-:W-:Y:S01]  /*1920*/  VOTEU.ANY UP0, P1 ;  /* 0x0000000000ff7886 */ /* 0x000fe20000800100 */
[----:B------:R-:W-:Y:S01]  /*1930*/  UMOV UR10, UR30 ;  /* 0x0000001e000a7c82 */ /* 0x000fe20008000000 */
[----:B------:R-:W-:Y:S02]  /*1940*/  USGXT.U32 UR18, UR18, 0xe ;  /* 0x0000000e1212789a */ /* 0x000fe40008000000 */
[----:B------:R-:W-:Y:S01]  /*1950*/  @UP1 UIADD3 UR28, UPT, UPT, UR8, 0x10000, URZ ;  /* 0x00010000081c1890 */ /* 0x000fe2000fffe0ff */
[----:B------:R2:W-:Y:S01]  /*1960*/  @!P3 SYNCS.ARRIVE.TRANS64 RZ, [UR14+0x14000], R2 ;  /* 0x01400002ffffb9a7 */ /* 0x0005e2000800000e */
[----:B------:R-:W-:Y:S01]  /*1970*/  @UP1 UIADD3 UR29, UPT, UPT, UR14, 0x14000, URZ ;  /* 0x000140000e1d1890 */ /* 0x000fe2000fffe0ff */
[----:B------:R-:W-:Y:S01]  /*1980*/  BAR.SYNC.DEFER_BLOCKING 0x0 ;  /* 0x0000000000007b1d */ /* 0x000fe20000010000 */
[----:B------:R-:W-:-:S02]  /*1990*/  UIMAD UR8, UR5, 0x6000, UR8 ;  /* 0x00006000050878a4 */ /* 0x000fc4000f8e0208 */
[----:B------:R-:W-:-:S03]  /*19a0*/  USGXT.U32 UR22, UR4, 0xe ;  /* 0x0000000e0416789a */ /* 0x000fc60008000000 */
[----:B------:R-:W-:Y:S01]  /*19b0*/  VOTEU.ANY UP2, P0 ;  /* 0x0000000000ff7886 */ /* 0x000fe20000040100 */
[----:B------:R-:W-:Y:S01]  /*19c0*/  VOTEU.ANY UP1, P0 ;  /* 0x0000000000ff7886 */ /* 0x000fe20000020100 */
[----:B------:R-:W-:Y:S01]  /*19d0*/  UMOV UR4, URZ ;  /* 0x000000ff00047c82 */ /* 0x000fe20008000000 */
[----:B------:R-:W-:Y:S01]  /*19e0*/  UMOV UR19, 0x40004040 ;  /* 0x4000404000137882 */ /* 0x000fe20000000000 */
[----:B------:R-:W-:Y:S01]  /*19f0*/  UMOV UR23, 0x40004040 ;  /* 0x4000404000177882 */ /* 0x000fe20000000000 */
[----:B------:R-:W-:Y:S01]  /*1a00*/  @UP2 UIADD3 UR9, UPT, UPT, UR14, 0x14000, URZ ;  /* 0x000140000e092890 */ /* 0x000fe2000fffe0ff */
[----:B------:R2:W-:Y:S01]  /*1a10*/  @UP0 UTMALDG.2D [UR28], [UR12] ;  /* 0x0000001c0c0005b4 */ /* 0x0005e20008008000 */
[----:B------:R-:W-:-:S04]  /*1a20*/  UIADD3 UR20, UP0, UPT, UR18, 0x2, URZ ;  /* 0x0000000212147890 */ /* 0x000fc8000ff1e0ff */
[----:B------:R-:W-:Y:S02]  /*1a30*/  UIADD3.X UR21, UPT, UPT, UR4, 0x40004040, URZ, UP0, !UPT ;  /* 0x4000404004157890 */ /* 0x000fe400087fe4ff */
[----:B------:R-:W-:Y:S01]  /*1a40*/  UIADD3 UR24, UP0, UPT, UR22, 0x2, URZ ;  /* 0x0000000216187890 */ /* 0x000fe2000ff1e0ff */
[----:B------:R3:W-:Y:S06]  /*1a50*/  MEMBAR.ALL.CTA ;  /* 0x0000000000007992 */ /* 0x0007ec0000008000 */
[----:B---3--:R-:W3:Y:S01]  /*1a60*/  FENCE.VIEW.ASYNC.S ;  /* 0x00000000000073c6 */ /* 0x008ee20000000000 */
[----:B------:R-:W-:-:S02]  /*1a70*/  UIADD3.64 UR32, UPT, UPT, UR20, 0x2, URZ ;  /* 0x0000000214207897 */ /* 0x000fc4000fffe0ff */
[----:B------:R-:W-:Y:S02]  /*1a80*/  UIADD3.X UR25, UPT, UPT, UR4, 0x40004040, URZ, UP0, !UPT ;  /* 0x4000404004197890 */ /* 0x000fe400087fe4ff */
[----:B------:R-:W-:Y:S02]  /*1a90*/  UIADD3.64 UR34, UPT, UPT, UR20, 0x4, URZ ;  /* 0x0000000414227897 */ /* 0x000fe4000fffe0ff */
[----:B------:R-:W-:Y:S02]  /*1aa0*/  UIADD3.64 UR36, UPT, UPT, UR20, 0x7fe, URZ ;  /* 0x000007fe14247897 */ /* 0x000fe4000fffe0ff */
[----:B------:R-:W-:Y:S02]  /*1ab0*/  UIADD3.64 UR38, UPT, UPT, UR20, 0x800, URZ ;  /* 0x0000080014267897 */ /* 0x000fe4000fffe0ff */
[----:B------:R-:W-:Y:S02]  /*1ac0*/  UIADD3.64 UR40, UPT, UPT, UR20, 0x802, URZ ;  /* 0x0000080214287897 */ /* 0x000fe4000fffe0ff */
[----:B------:R-:W-:-:S02]  /*1ad0*/  UIADD3.64 UR42, UPT, UPT, UR20, 0x804, URZ ;  /* 0x00000804142a7897 */ /* 0x000fc4000fffe0ff */
[----:B------:R-:W-:Y:S02]  /*1ae0*/  UIADD3.64 UR44, UPT, UPT, UR24, 0x2, URZ ;  /* 0x00000002182c7897 */ /* 0x000fe4000fffe0ff */
[----:B------:R-:W-:Y:S02]  /*1af0*/  UIADD3.64 UR46, UPT, UPT, UR24, 0x4, URZ ;  /* 0x00000004182e7897 */ /* 0x000fe4000fffe0ff */
[----:B------:R-:W-:Y:S02]  /*1b00*/  UIADD3.64 UR48, UPT, UPT, UR24, 0x1fe, URZ ;  /* 0x000001fe18307897 */ /* 0x000fe4000fffe0ff */
[----:B------:R-:W-:Y:S02]  /*1b10*/  UIADD3.64 UR50, UPT, UPT, UR24, 0x200, URZ ;  /* 0x0000020018327897 */ /* 0x000fe4000fffe0ff */
[----:B------:R-:W-:Y:S01]  /*1b20*/  UIADD3.64 UR52, UPT, UPT, UR24, 0x202, URZ ;  /* 0x0000020218347897 */ /* 0x000fe2000fffe0ff */
[----:B---3--:R-:W-:Y:S01]  /*1b30*/  BAR.SYNC.DEFER_BLOCKING 0x0 ;  /* 0x0000000000007b1d */ /* 0x008fe20000010000 */
[----:B------:R-:W-:-:S02]  /*1b40*/  UIADD3.64 UR54, UPT, UPT, UR24, 0x204, URZ ;  /* 0x0000020418367897 */ /* 0x000fc4000fffe0ff */
[----:B------:R-:W-:-:S03]  /*1b50*/  UISETP.NE.U32.AND UP0, UPT, UR15, URZ, UPT ;  /* 0x000000ff0f00728c */ /* 0x000fc6000bf05070 */
[----:B------:R2:W-:Y:S02]  /*1b60*/  @UP1 UTMALDG.2D [UR8], [UR6] ;  /* 0x00000008060015b4 */ /* 0x0005e40008008000 */
[----:B------:R-:W-:Y:S06]  /*1b70*/  BAR.SYNC.DEFER_BLOCKING 0x0 ;  /* 0x0000000000007b1d */ /* 0x000fec0000010000 */
[----:B------:R-:W3:Y:S02]  /*1b80*/  SYNCS.PHASECHK.TRANS64.TRYWAIT P0, [UR14+0x14000], RZ ;  /* 0x014000ffff0075a7 */ /* 0x000ee4000800110e */
[----:B--23--:R-:W-:Y:S05]  /*1b90*/  @!P0 BRA `(.L_x_54) ;  /* 0x0000001000448947 */ /* 0x00cfea0003800000 */
.L_x_66:
[----:B------:R-:W-:Y:S05]  /*1ba0*/  BRA.U UP0, `(.L_x_55) ;  /* 0x0000000100647547 */ /* 0x000fea000b800000 */
[----:B------:R-:W-:Y:S01]  /*1bb0*/  UMOV UR4, 0x0 ;  /* 0x0000000000047882 */ /* 0x000fe20000000000 */
[----:B------:R-:W-:Y:S01]  /*1bc0*/  UMOV UR5, 0x4400010 ;  /* 0x0440001000057882 */ /* 0x000fe20000000000 */
[----:B------:R-:W-:Y:S01]  /*1bd0*/  UMOV UR8, 0x0 ;  /* 0x0000000000087882 */ /* 0x000fe20000000000 */
[----:B------:R-:W-:Y:S01]  /*1be0*/  UMOV UR9, 0x4400010 ;  /* 0x0440001000097882 */ /* 0x000fe20000000000 */
[----:B------:R-:W-:Y:S01]  /*1bf0*/  UMOV UR28, 0x0 ;  /* 0x00000000001c7882 */ /* 0x000fe20000000000 */
[----:B------:R-:W-:Y:S01]  /*1c00*/  UMOV UR29, 0x4400010 ;  /* 0x04400010001d7882 */ /* 0x000fe20000000000 */
[----:B------:R2:W-:Y:S01]  /*1c10*/  UTCHMMA gdesc[UR22], gdesc[UR18], tmem[UR26], tmem[UR4], idesc[UR5], !UPT ;  /* 0x00ff0412160075ea */ /* 0x0005e2000f80001a */
[----:B------:R-:W-:Y:S01]  /*1c20*/  UMOV UR56, 0x0 ;  /* 0x0000000000387882 */ /* 0x000fe20000000000 */
[----:B------:R-:W-:Y:S01]  /*1c30*/  UMOV UR57, 0x4400010 ;  /* 0x0440001000397882 */ /* 0x000fe20000000000 */
[----:B------:R2:W-:Y:S01]  /*1c40*/  UTCHMMA gdesc[UR24], gdesc[UR20], tmem[UR26], tmem[UR8], idesc[UR9], UPT ;  /* 0x00ff0814180075ea */ /* 0x0005e2000b80001a */
        /* <DEDUP_REMOVED lines=12> */
[----:B------:R2:W-:Y:S01]  /*1d10*/  UTCHMMA gdesc[UR52], gdesc[UR40], tmem[UR26], tmem[UR62], idesc[UR63], UPT ;  /* 0x00ff3e28340075ea */ /* 0x0005e2000b80001a */
[----:B------:R2:W-:Y:S01]  /*1d20*/  UTCHMMA gdesc[UR54], gdesc[UR42], tmem[UR26], tmem[UR64], idesc[UR65], UPT ;  /* 0x00ff402a360075ea */ /* 0x0005e2000b80001a */
[----:B------:R-:W-:Y:S01]  /*1d30*/  NOP ;  /* 0x0000000000007918 */ /* 0x000fe20000000000 */
.L_x_55:
[----:B------:R-:W-:Y:S01]  /*1d40*/  ELECT P0, URZ, PT ;  /* 0x0000000000ff782f */ /* 0x000fe20003800000 */
[----:B--2---:R-:W-:-:S03]  /*1d50*/  UIADD3 UR4, UPT, UPT, UR14, 0x14010, URZ ;  /* 0x000140100e047890 */ /* 0x004fc6000fffe0ff */
[----:B------:R-:W-:Y:S01]  /*1d60*/  ISETP.LT.U32.AND P0, PT, R10, 0x20, P0 ;  /* 0x000000200a00780c */ /* 0x000fe20000701070 */
[----:B------:R-:W-:-:S12]  /*1d70*/  UMOV UR5, URZ ;  /* 0x000000ff00057c82 */ /* 0x000fd80008000000 */
[----:B------:R-:W-:Y:S01]  /*1d80*/  VOTEU.ANY UP0, P0 ;  /* 0x0000000000ff7886 */ /* 0x000fe20000000100 */
[----:B------:R-:W-:Y:S01]  /*1d90*/  VOTEU.ANY UP1, P0 ;  /* 0x0000000000ff7886 */ /* 0x000fe20000020100 */
[----:B------:R-:W-:-:S03]  /*1da0*/  ISETP.GE.U32.AND P0, PT, R13, 0x81, PT ;  /* 0x000000810d00780c */ /* 0x000fc60003f06070 */
[----:B------:R-:W-:Y:S02]  /*1db0*/  @UP0 UMOV UR8, UR4 ;  /* 0x0000000400080c82 */ /* 0x000fe40008000000 */
[----:B------:R2:W-:Y:S01]  /*1dc0*/  @UP1 UTCBAR [UR8], URZ ;  /* 0x000000ff080013e9 */ /* 0x0005e200080000ff */
[----:B------:R-:W-:Y:S06]  /*1dd0*/  BAR.SYNC.DEFER_BLOCKING 0x0 ;  /* 0x0000000000007b1d */ /* 0x000fec0000010000 */
[----:B------:R-:W3:Y:S02]  /*1de0*/  SYNCS.PHASECHK.TRANS64.TRYWAIT P1, [UR14+0x14010], RZ ;  /* 0x014010ffff0075a7 */ /* 0x000ee4000802110e */
[----:B--23--:R-:W-:Y:S05]  /*1df0*/  @!P1 BRA `(.L_x_56) ;  /* 0x0000000c00b89947 */ /* 0x00cfea0003800000 */
.L_x_67:
[----:B------:R-:W-:Y:S05]  /*1e00*/  @!P0 BRA `(.L_x_53) ;  /* 0x0000000400208947 */ /* 0x000fea0003800000 */
[----:B------:R-:W-:Y:S01]  /*1e10*/  IMAD.MOV.U32 R2, RZ, RZ, 0x1 ;  /* 0x00000001ff027424 */ /* 0x000fe200078e00ff */
[----:B------:R-:W2:Y:S01]  /*1e20*/  LDCU UR68, c[0x0][0x3a0] ;  /* 0x00007400ff4477ac */ /* 0x000ea20008000800 */
[----:B------:R-:W-:-:S05]  /*1e30*/  UMOV UR27, 0x80 ;  /* 0x00000080001b7882 */ /* 0x000fca0000000000 */
.L_x_60:
[----:B------:R-:W-:Y:S01]  /*1e40*/  BAR.SYNC.DEFER_BLOCKING 0x0 ;  /* 0x0000000000007b1d */ /* 0x000fe20000010000 */
[----:B------:R-:W-:Y:S01]  /*1e50*/  ELECT P1, URZ, PT ;  /* 0x0000000000ff782f */ /* 0x000fe20003820000 */
[----:B------:R-:W-:Y:S01]  /*1e60*/  @!P3 IMAD.MOV.U32 R3, RZ, RZ, 0x14000 ;  /* 0x00014000ff03b424 */ /* 0x000fe200078e00ff */
[----:B------:R-:W-:Y:S02]  /*1e70*/  ULOP3.LUT UR8, UR15, 0x1, URZ, 0xc0, !UPT ;  /* 0x000000010f087892 */ /* 0x000fe4000f8ec0ff */
[C---:B------:R-:W-:Y:S02]  /*1e80*/  ISETP.LT.U32.AND P1, PT, R10.reuse, 0x40, P1 ;  /* 0x000000400a00780c */ /* 0x040fe40000f21070 */
[----:B------:R-:W-:Y:S01]  /*1e90*/  ELECT P0, URZ, PT ;  /* 0x0000000000ff782f */ /* 0x000fe20003800000 */
[----:B------:R-:W-:Y:S02]  /*1ea0*/  ULEA UR9, UR8, UR14, 0xd ;  /* 0x0000000e08097291 */ /* 0x000fe4000f8e68ff */
[----:B------:R-:W-:Y:S01]  /*1eb0*/  ULEA UR30, UR8, UR27, 0x6 ;  /* 0x0000001b081e7291 */ /* 0x000fe2000f8e30ff */
[----:B------:R-:W-:Y:S01]  /*1ec0*/  ISETP.LT.U32.AND P0, PT, R10, 0x40, P0 ;  /* 0x000000400a00780c */ /* 0x000fe20000701070 */
[----:B------:R-:W-:-:S05]  /*1ed0*/  UIMAD UR8, UR8, 0x6000, UR9 ;  /* 0x00006000080878a4 */ /* 0x000fca000f8e0209 */
[----:B------:R-:W-:Y:S01]  /*1ee0*/  UMOV UR10, UR30 ;  /* 0x0000001e000a7c82 */ /* 0x000fe20008000000 */
[----:B------:R-:W-:-:S05]  /*1ef0*/  VOTEU.ANY UP0, P1 ;  /* 0x0000000000ff7886 */ /* 0x000fca0000800100 */
[----:B------:R-:W-:Y:S01]  /*1f00*/  @UP0 UIADD3 UR28, UPT, UPT, UR9, 0x10000, URZ ;  /* 0x00010000091c0890 */ /* 0x000fe2000fffe0ff */
[----:B------:R3:W-:Y:S01]  /*1f10*/  @!P3 SYNCS.ARRIVE.TRANS64 RZ, [UR14+0x14000], R3 ;  /* 0x01400003ffffb9a7 */ /* 0x0007e2000800000e */
[----:B------:R-:W-:Y:S01]  /*1f20*/  @UP0 UIADD3 UR29, UPT, UPT, UR14, 0x14000, URZ ;  /* 0x000140000e1d0890 */ /* 0x000fe2000fffe0ff */
[----:B------:R-:W-:Y:S01]  /*1f30*/  VOTEU.ANY UP0, P1 ;  /* 0x0000000000ff7886 */ /* 0x000fe20000800100 */
[----:B------:R-:W-:Y:S01]  /*1f40*/  BAR.SYNC.DEFER_BLOCKING 0x0 ;  /* 0x0000000000007b1d */ /* 0x000fe20000010000 */
[----:B---3--:R-:W-:-:S05]  /*1f50*/  IMAD.U32 R3, R2, -0x80000000, RZ ;  /* 0x8000000002037824 */ /* 0x008fca00078e00ff */
[----:B------:R-:W-:-:S05]  /*1f60*/  VOTEU.ANY UP1, P0 ;  /* 0x0000000000ff7886 */ /* 0x000fca0000020100 */
[----:B------:R-:W-:Y:S01]  /*1f70*/  @UP1 UIADD3 UR9, UPT, UPT, UR14, 0x14000, URZ ;  /* 0x000140000e091890 */ /* 0x000fe2000fffe0ff */
[----:B------:R-:W-:Y:S01]  /*1f80*/  VOTEU.ANY UP1, P0 ;  /* 0x0000000000ff7886 */ /* 0x000fe20000020100 */
[----:B------:R3:W-:Y:S01]  /*1f90*/  @UP0 UTMALDG.2D [UR28], [UR12] ;  /* 0x0000001c0c0005b4 */ /* 0x0007e20008008000 */
[----:B------:R-:W-:Y:S01]  /*1fa0*/  UISETP.NE.U32.AND UP0, UPT, UR15, URZ, UPT ;  /* 0x000000ff0f00728c */ /* 0x000fe2000bf05070 */
[----:B------:R5:W-:Y:S06]  /*1fb0*/  MEMBAR.ALL.CTA ;  /* 0x0000000000007992 */ /* 0x000bec0000008000 */
[----:B-----5:R-:W5:Y:S02]  /*1fc0*/  FENCE.VIEW.ASYNC.S ;  /* 0x00000000000073c6 */ /* 0x020f640000000000 */
[----:B-----5:R-:W-:Y:S06]  /*1fd0*/  BAR.SYNC.DEFER_BLOCKING 0x0 ;  /* 0x0000000000007b1d */ /* 0x020fec0000010000 */
[----:B------:R3:W-:Y:S02]  /*1fe0*/  @UP1 UTMALDG.2D [UR8], [UR6] ;  /* 0x00000008060015b4 */ /* 0x0007e40008008000 */
[----:B------:R-:W-:Y:S06]  /*1ff0*/  BAR.SYNC.DEFER_BLOCKING 0x0 ;  /* 0x0000000000007b1d */ /* 0x000fec0000010000 */
[----:B------:R-:W5:Y:S02]  /*2000*/  SYNCS.PHASECHK.TRANS64.TRYWAIT P0, [UR14+0x14000], R3 ;  /* 0x01400003ff0075a7 */ /* 0x000f64000800110e */
[----:B---3-5:R-:W-:Y:S05]  /*2010*/  @!P0 BRA `(.L_x_57) ;  /* 0x0000000c003c8947 */ /* 0x028fea0003800000 */
.L_x_68:
[----:B------:R-:W-:Y:S05]  /*2020*/  BRA.U UP0, `(.L_x_58) ;  /* 0x0000000100647547 */ /* 0x000fea000b800000 */
[----:B------:R-:W-:Y:S01]  /*2030*/  UMOV UR8, 0x0 ;  /* 0x0000000000087882 */ /* 0x000fe20000000000 */
[----:B------:R-:W-:Y:S01]  /*2040*/  UMOV UR9, 0x4400010 ;  /* 0x0440001000097882 */ /* 0x000fe20000000000 */
[----:B------:R-:W-:Y:S01]  /*2050*/  UMOV UR28, 0x0 ;  /* 0x00000000001c7882 */ /* 0x000fe20000000000 */
[----:B------:R-:W-:Y:S01]  /*2060*/  UMOV UR29, 0x4400010 ;  /* 0x04400010001d7882 */ /* 0x000fe20000000000 */
        /* <DEDUP_REMOVED lines=21> */
.L_x_58:
[----:B------:R-:W-:-:S04]  /*21c0*/  ELECT P0, URZ, PT ;  /* 0x0000000000ff782f */ /* 0x000fc80003800000 */
[----:B------:R-:W-:-:S13]  /*21d0*/  ISETP.LT.U32.AND P0, PT, R10, 0x20, P0 ;  /* 0x000000200a00780c */ /* 0x000fda0000701070 */
[----:B------:R-:W-:Y:S01]  /*21e0*/  VOTEU.ANY UP0, P0 ;  /* 0x0000000000ff7886 */ /* 0x000fe20000000100 */
[----:B------:R-:W-:-:S04]  /*21f0*/  VOTEU.ANY UP1, P0 ;  /* 0x0000000000ff7886 */ /* 0x000fc80000020100 */
[----:B---3--:R-:W-:Y:S02]  /*2200*/  @UP0 UMOV UR8, UR4 ;  /* 0x0000000400080c82 */ /* 0x008fe40008000000 */
[----:B------:R3:W-:Y:S01]  /*2210*/  @UP1 UTCBAR [UR8], URZ ;  /* 0x000000ff080013e9 */ /* 0x0007e200080000ff */
[----:B------:R-:W-:Y:S06]  /*2220*/  BAR.SYNC.DEFER_BLOCKING 0x0 ;  /* 0x0000000000007b1d */ /* 0x000fec0000010000 */
[----:B------:R-:W5:Y:S02]  /*2230*/  SYNCS.PHASECHK.TRANS64.TRYWAIT P0, [UR14+0x14010], R3 ;  /* 0x01401003ff0075a7 */ /* 0x000f64000800110e */
[----:B---3-5:R-:W-:Y:S05]  /*2240*/  @!P0 BRA `(.L_x_59) ;  /* 0x0000000800bc8947 */ /* 0x028fea0003800000 */
.L_x_69:
[----:B------:R-:W-:Y:S01]  /*2250*/  UIADD3 UR27, UPT, UPT, UR27, 0x80, URZ ;  /* 0x000000801b1b7890 */ /* 0x000fe2000fffe0ff */
[----:B------:R-:W-:-:S03]  /*2260*/  LOP3.LUT R2, R2, 0x1, RZ, 0x3c, !PT ;  /* 0x0000000102027812 */ /* 0x000fc600078e3cff */
[----:B--2---:R-:W-:-:S09]  /*2270*/  UISETP.GE.AND UP0, UPT, UR27, UR68, UPT ;  /* 0x000000441b00728c */ /* 0x004fd2000bf06270 */
[----:B------:R-:W-:Y:S05]  /*2280*/  BRA.U !UP0, `(.L_x_60) ;  /* 0xfffffff908ec7547 */ /* 0x000fea000b83ffff */
.L_x_53:
[----:B---3-5:R-:W-:Y:S06]  /*2290*/  BAR.SYNC.DEFER_BLOCKING 0x0 ;  /* 0x0000000000007b1d */ /* 0x028fec0000010000 */
[----:B------:R-:W-:Y:S04]  /*22a0*/  BSSY.RECONVERGENT B5, `(.L_x_61) ;  /* 0x0000004000057945 */ /* 0x000fe80003800200 */
[----:B------:R-:W-:Y:S05]  /*22b0*/  @P3 BRA `(.L_x_62) ;  /* 0x0000000000083947 */ /* 0x000fea0003800000 */
[----:B------:R-:W3:Y:S02]  /*22c0*/  SYNCS.CCTL.IV [UR14+0x14000] ;  /* 0x01400000ff0079b1 */ /* 0x000ee4000800000e */
[----:B---3--:R-:W3:Y:S02]  /*22d0*/  SYNCS.CCTL.IV [UR14+0x14010] ;  /* 0x01401000ff0079b1 */ /* 0x008ee4000800000e */
.L_x_62:
[----:B--2---:R-:W-:Y:S05]  /*22e0*/  BSYNC.RECONVERGENT B5 ;  /* 0x0000000000057941 */ /* 0x004fea0003800200 */
.L_x_61:
[----:B------:R-:W-:Y:S01]  /*22f0*/  ULOP3.LUT UR15, UR15, 0x3, URZ, 0xc0, !UPT ;  /* 0x000000030f0f7892 */ /* 0x000fe2000f8ec0ff */
[C---:B------:R-:W-:Y:S01]  /*2300*/  IMAD.SHL.U32 R2, R0.reuse, 0x10, RZ ;  /* 0x0000001000027824 */ /* 0x040fe200078e00ff */
[----:B------:R-:W-:Y:S01]  /*2310*/  UMOV UR6, UR31 ;  /* 0x0000001f00067c82 */ /* 0x000fe20008000000 */
[C---:B------:R-:W-:Y:S01]  /*2320*/  IMAD.SHL.U32 R132, R0.reuse, 0x40, RZ ;  /* 0x0000004000847824 */ /* 0x040fe200078e00ff */
[----:B------:R-:W-:Y:S01]  /*2330*/  ULEA UR4, UR15, UR26, 0x15 ;  /* 0x0000001a0f047291 */ /* 0x000fe2000f8ea8ff */
[----:B------:R-:W-:Y:S01]  /*2340*/  IMAD.SHL.U32 R3, R0, 0x80, RZ ;  /* 0x0000008000037824 */ /* 0x000fe200078e00ff */
[----:B------:R-:W-:Y:S01]  /*2350*/  LOP3.LUT R2, R2, 0x70, RZ, 0xc0, !PT ;  /* 0x0000007002027812 */ /* 0x000fe200078ec0ff */
[----:B------:R-:W-:Y:S01]  /*2360*/  IMAD.SHL.U32 R0, R0, 0x400, RZ ;  /* 0x0000040000007824 */ /* 0x000fe200078e00ff */
[----:B------:R-:W-:Y:S01]  /*2370*/  LOP3.LUT R133, R132, 0x1800, RZ, 0xc0, !PT ;  /* 0x0000180084857812 */ /* 0x000fe200078ec0ff */
[----:B------:R-:W-:Y:S01]  /*2380*/  ULEA UR5, UR15, UR11, 0x6 ;  /* 0x0000000b0f057291 */ /* 0x000fe2000f8e30ff */
[----:B------:R-:W-:-:S02]  /*2390*/  LOP3.LUT R2, R2, 0x780, R3, 0xf8, !PT ;  /* 0x0000078002027812 */ /* 0x000fc400078ef803 */
[----:B------:R-:W-:Y:S02]  /*23a0*/  ELECT P0, URZ, PT ;  /* 0x0000000000ff782f */ /* 0x000fe40003800000 */
[----:B------:R-:W-:Y:S01]  /*23b0*/  LOP3.LUT R133, R133, 0x4000, R0, 0xf8, !PT ;  /* 0x0000400085857812 */ /* 0x000fe200078ef800 */
[----:B----4-:R-:W-:Y:S01]  /*23c0*/  LDTM.16dp32bit_t0_t15.x128 R4, tmem[UR4] ;  /* 0x00000004000479ee */ /* 0x010fe20008b80000 */
[----:B------:R-:W2:Y:S01]  /*23d0*/  LDTM.16dp32bit_t16_t31.x128 R4, tmem[UR4+0x80] ;  /* 0x00008004000479ee */ /* 0x000ea20008ba0000 */
[----:B------:R-:W-:Y:S01]  /*23e0*/  NOP ;  /* 0x0000000000007918 */ /* 0x000fe20000000000 */
[----:B------:R-:W-:Y:S01]  /*23f0*/  ULEA UR4, UR15, UR14, 0xd ;  /* 0x0000000e0f047291 */ /* 0x000fe2000f8e68ff */
[----:B------:R-:W-:-:S04]  /*2400*/  LOP3.LUT R0, R133, R2, RZ, 0xfc, !PT ;  /* 0x0000000285007212 */ /* 0x000fc800078efcff */
[C---:B------:R-:W-:Y:S02]  /*2410*/  LOP3.LUT R2, R0.reuse, 0x10, RZ, 0x3c, !PT ;  /* 0x0000001000027812 */ /* 0x040fe400078e3cff */
[----:B------:R-:W-:Y:S02]  /*2420*/  LOP3.LUT R3, R0, 0x20, RZ, 0x3c, !PT ;  /* 0x0000002000037812 */ /* 0x000fe400078e3cff */
[----:B--2---:R-:W-:Y:S02]  /*2430*/  F2FP.F16.F32.PACK_AB R4, R5, R4 ;  /* 0x000000040504723e */ /* 0x004fe400000000ff */
[----:B------:R-:W-:Y:S02]  /*2440*/  F2FP.F16.F32.PACK_AB R68, R69, R68 ;  /* 0x000000444544723e */ /* 0x000fe400000000ff */
[----:B------:R-:W-:Y:S02]  /*2450*/  F2FP.F16.F32.PACK_AB R5, R7, R6 ;  /* 0x000000060705723e */ /* 0x000fe400000000ff */
[----:B------:R-:W-:-:S02]  /*2460*/  F2FP.F16.F32.PACK_AB R12, R13, R12 ;  /* 0x0000000c0d0c723e */ /* 0x000fc400000000ff */
[----:B------:R-:W-:Y:S02]  /*2470*/  F2FP.F16.F32.PACK_AB R69, R71, R70 ;  /* 0x000000464745723e */ /* 0x000fe400000000ff */
[----:B------:R-:W-:Y:S02]  /*2480*/  F2FP.F16.F32.PACK_AB R76, R77, R76 ;  /* 0x0000004c4d4c723e */ /* 0x000fe400000000ff */
[----:B------:R-:W-:Y:S02]  /*2490*/  F2FP.F16.F32.PACK_AB R6, R9, R8 ;  /* 0x000000080906723e */ /* 0x000fe400000000ff */
[----:B------:R-:W-:Y:S02]  /*24a0*/  F2FP.F16.F32.PACK_AB R7, R11, R10 ;  /* 0x0000000a0b07723e */ /* 0x000fe400000000ff */
[----:B------:R-:W-:Y:S02]  /*24b0*/  F2FP.F16.F32.PACK_AB R13, R15, R14 ;  /* 0x0000000e0f0d723e */ /* 0x000fe400000000ff */
[----:B------:R-:W-:Y:S01]  /*24c0*/  F2FP.F16.F32.PACK_AB R70, R73, R72 ;  /* 0x000000484946723e */ /* 0x000fe200000000ff */
[----:B---3--:R-:W-:Y:S01]  /*24d0*/  STS.128 [R0+UR14], R4 ;  /* 0x0000000400007988 */ /* 0x008fe20008000c0e */
[----:B------:R-:W-:-:S02]  /*24e0*/  F2FP.F16.F32.PACK_AB R71, R75, R74 ;  /* 0x0000004a4b47723e */ /* 0x000fc400000000ff */
[----:B------:R-:W-:Y:S02]  /*24f0*/  F2FP.F16.F32.PACK_AB R77, R79, R78 ;  /* 0x0000004e4f4d723e */ /* 0x000fe400000000ff */
[----:B------:R-:W-:Y:S01]  /*2500*/  F2FP.F16.F32.PACK_AB R14, R17, R16 ;  /* 0x00000010110e723e */ /* 0x000fe200000000ff */
[----:B------:R-:W-:Y:S01]  /*2510*/  STS.128 [R0+UR14+0x2000], R68 ;  /* 0x0020004400007988 */ /* 0x000fe20008000c0e */
[----:B------:R-:W-:Y:S02]  /*2520*/  F2FP.F16.F32.PACK_AB R15, R19, R18 ;  /* 0x00000012130f723e */ /* 0x000fe400000000ff */
[----:B------:R-:W-:Y:S02]  /*2530*/  F2FP.F16.F32.PACK_AB R20, R21, R20 ;  /* 0x000000141514723e */ /* 0x000fe400000000ff */
[----:B------:R-:W-:Y:S01]  /*2540*/  F2FP.F16.F32.PACK_AB R78, R81, R80 ;  /* 0x00000050514e723e */ /* 0x000fe200000000ff */
[----:B------:R-:W-:Y:S01]  /*2550*/  STS.128 [R2+UR14], R12 ;  /* 0x0000000c02007988 */ /* 0x000fe20008000c0e */
[----:B------:R-:W-:-:S02]  /*2560*/  F2FP.F16.F32.PACK_AB R79, R83, R82 ;  /* 0x00000052534f723e */ /* 0x000fc400000000ff */
[----:B------:R-:W-:Y:S02]  /*2570*/  F2FP.F16.F32.PACK_AB R84, R85, R84 ;  /* 0x000000545554723e */ /* 0x000fe400000000ff */
[----:B------:R-:W-:Y:S01]  /*2580*/  F2FP.F16.F32.PACK_AB R21, R23, R22 ;  /* 0x000000161715723e */ /* 0x000fe200000000ff */
[----:B------:R2:W-:Y:S01]  /*2590*/  STS.128 [R2+UR14+0x2000], R76 ;  /* 0x0020004c02007988 */ /* 0x0005e20008000c0e */
[----:B------:R-:W-:Y:S02]  /*25a0*/  F2FP.F16.F32.PACK_AB R28, R29, R28 ;  /* 0x0000001c1d1c723e */ /* 0x000fe400000000ff */
[----:B------:R-:W-:Y:S02]  /*25b0*/  F2FP.F16.F32.PACK_AB R85, R87, R86 ;  /* 0x000000565755723e */ /* 0x000fe400000000ff */
[----:B------:R-:W-:Y:S02]  /*25c0*/  F2FP.F16.F32.PACK_AB R92, R93, R92 ;  /* 0x0000005c5d5c723e */ /* 0x000fe400000000ff */
[----:B------:R-:W-:-:S02]  /*25d0*/  F2FP.F16.F32.PACK_AB R22, R25, R24 ;  /* 0x000000181916723e */ /* 0x000fc400000000ff */
[----:B------:R-:W-:Y:S02]  /*25e0*/  F2FP.F16.F32.PACK_AB R23, R27, R26 ;  /* 0x0000001a1b17723e */ /* 0x000fe400000000ff */
[----:B------:R-:W-:Y:S02]  /*25f0*/  F2FP.F16.F32.PACK_AB R29, R31, R30 ;  /* 0x0000001e1f1d723e */ /* 0x000fe400000000ff */
[----:B------:R-:W-:Y:S01]  /*2600*/  F2FP.F16.F32.PACK_AB R36, R37, R36 ;  /* 0x000000242524723e */ /* 0x000fe200000000ff */
[----:B------:R3:W-:Y:S01]  /*2610*/  STS.128 [R3+UR14], R20 ;  /* 0x0000001403007988 */ /* 0x0007e20008000c0e */
[----:B------:R-:W-:Y:S02]  /*2620*/  F2FP.F16.F32.PACK_AB R86, R89, R88 ;  /* 0x000000585956723e */ /* 0x000fe400000000ff */
[----:B------:R-:W-:Y:S02]  /*2630*/  F2FP.F16.F32.PACK_AB R87, R91, R90 ;  /* 0x0000005a5b57723e */ /* 0x000fe400000000ff */
[----:B------:R-:W-:-:S02]  /*2640*/  F2FP.F16.F32.PACK_AB R93, R95, R94 ;  /* 0x0000005e5f5d723e */ /* 0x000fc400000000ff */
[----:B------:R-:W-:Y:S01]  /*2650*/  F2FP.F16.F32.PACK_AB R100, R101, R100 ;  /* 0x000000646564723e */ /* 0x000fe200000000ff */
[----:B------:R3:W-:Y:S01]  /*2660*/  STS.128 [R3+UR14+0x2000], R84 ;  /* 0x0020005403007988 */ /* 0x0007e20008000c0e */
[----:B------:R-:W-:Y:S02]  /*2670*/  F2FP.F16.F32.PACK_AB R30, R33, R32 ;  /* 0x00000020211e723e */ /* 0x000fe400000000ff */
[----:B------:R-:W-:Y:S02]  /*2680*/  F2FP.F16.F32.PACK_AB R31, R35, R34 ;  /* 0x00000022231f723e */ /* 0x000fe400000000ff */
[----:B------:R-:W-:Y:S02]  /*2690*/  F2FP.F16.F32.PACK_AB R37, R39, R38 ;  /* 0x000000262725723e */ /* 0x000fe400000000ff */
[----:B------:R-:W-:Y:S02]  /*26a0*/  F2FP.F16.F32.PACK_AB R44, R45, R44 ;  /* 0x0000002c2d2c723e */ /* 0x000fe400000000ff */
[----:B------:R-:W-:-:S02]  /*26b0*/  F2FP.F16.F32.PACK_AB R94, R97, R96 ;  /* 0x00000060615e723e */ /* 0x000fc400000000ff */
[----:B------:R-:W-:Y:S02]  /*26c0*/  F2FP.F16.F32.PACK_AB R95, R99, R98 ;  /* 0x00000062635f723e */ /* 0x000fe400000000ff */
[----:B------:R-:W-:Y:S02]  /*26d0*/  F2FP.F16.F32.PACK_AB R101, R103, R102 ;  /* 0x000000666765723e */ /* 0x000fe400000000ff */
[----:B------:R-:W-:Y:S02]  /*26e0*/  F2FP.F16.F32.PACK_AB R108, R109, R108 ;  /* 0x0000006c6d6c723e */ /* 0x000fe400000000ff */
[----:B------:R-:W-:Y:S02]  /*26f0*/  LOP3.LUT R8, R0, 0x30, RZ, 0x3c, !PT ;  /* 0x0000003000087812 */ /* 0x000fe400078e3cff */
[----:B------:R-:W-:Y:S02]  /*2700*/  F2FP.F16.F32.PACK_AB R38, R41, R40 ;  /* 0x000000282926723e */ /* 0x000fe400000000ff */
[----:B------:R-:W-:Y:S01]  /*2710*/  F2FP.F16.F32.PACK_AB R39, R43, R42 ;  /* 0x0000002a2b27723e */ /* 0x000fe200000000ff */
[----:B------:R3:W-:Y:S01]  /*2720*/  STS.128 [R8+UR14], R28 ;  /* 0x0000001c08007988 */ /* 0x0007e20008000c0e */
[----:B------:R-:W-:-:S02]  /*2730*/  F2FP.F16.F32.PACK_AB R45, R47, R46 ;  /* 0x0000002e2f2d723e */ /* 0x000fc400000000ff */
[----:B------:R-:W-:Y:S01]  /*2740*/  F2FP.F16.F32.PACK_AB R52, R53, R52 ;  /* 0x000000343534723e */ /* 0x000fe200000000ff */
[----:B------:R3:W-:Y:S01]  /*2750*/  STS.128 [R8+UR14+0x2000], R92 ;  /* 0x0020005c08007988 */ /* 0x0007e20008000c0e */
[----:B------:R-:W-:Y:S02]  /*2760*/  F2FP.F16.F32.PACK_AB R102, R105, R104 ;  /* 0x000000686966723e */ /* 0x000fe400000000ff */
[----:B------:R-:W-:Y:S02]  /*2770*/  F2FP.F16.F32.PACK_AB R103, R107, R106 ;  /* 0x0000006a6b67723e */ /* 0x000fe400000000ff */
[----:B------:R-:W-:Y:S02]  /*2780*/  F2FP.F16.F32.PACK_AB R109, R111, R110 ;  /* 0x0000006e6f6d723e */ /* 0x000fe400000000ff */
[----:B------:R-:W-:Y:S02]  /*2790*/  F2FP.F16.F32.PACK_AB R116, R117, R116 ;  /* 0x000000747574723e */ /* 0x000fe400000000ff */
[----:B------:R-:W-:-:S02]  /*27a0*/  LOP3.LUT R9, R0, 0x40, RZ, 0x3c, !PT ;  /* 0x0000004000097812 */ /* 0x000fc400078e3cff */
[----:B------:R-:W-:Y:S02]  /*27b0*/  F2FP.F16.F32.PACK_AB R46, R49, R48 ;  /* 0x00000030312e723e */ /* 0x000fe400000000ff */
[----:B------:R-:W-:Y:S01]  /*27c0*/  F2FP.F16.F32.PACK_AB R47, R51, R50 ;  /* 0x00000032332f723e */ /* 0x000fe200000000ff */
[----:B------:R3:W-:Y:S01]  /*27d0*/  STS.128 [R9+UR14], R36 ;  /* 0x0000002409007988 */ /* 0x0007e20008000c0e */
[----:B------:R-:W-:Y:S02]  /*27e0*/  F2FP.F16.F32.PACK_AB R53, R55, R54 ;  /* 0x000000363735723e */ /* 0x000fe400000000ff */
[----:B------:R-:W-:Y:S01]  /*27f0*/  F2FP.F16.F32.PACK_AB R60, R61, R60 ;  /* 0x0000003c3d3c723e */ /* 0x000fe200000000ff */
[----:B------:R3:W-:Y:S01]  /*2800*/  STS.128 [R9+UR14+0x2000], R100 ;  /* 0x0020006409007988 */ /* 0x0007e20008000c0e */
[----:B------:R-:W-:Y:S02]  /*2810*/  F2FP.F16.F32.PACK_AB R110, R113, R112 ;  /* 0x00000070716e723e */ /* 0x000fe400000000ff */
[----:B------:R-:W-:-:S02]  /*2820*/  F2FP.F16.F32.PACK_AB R111, R115, R114 ;  /* 0x00000072736f723e */ /* 0x000fc400000000ff */
        /* <DEDUP_REMOVED lines=11> */
[----:B--2---:R-:W-:Y:S02]  /*28e0*/  LOP3.LUT R2, R0, 0x60, RZ, 0x3c, !PT ;  /* 0x0000006000027812 */ /* 0x004fe400078e3cff */
[----:B------:R-:W-:Y:S02]  /*28f0*/  F2FP.F16.F32.PACK_AB R62, R65, R64 ;  /* 0x00000040413e723e */ /* 0x000fe400000000ff */
[----:B------:R-:W-:Y:S01]  /*2900*/  F2FP.F16.F32.PACK_AB R63, R67, R66 ;  /* 0x00000042433f723e */ /* 0x000fe200000000ff */
[----:B------:R3:W-:Y:S01]  /*2910*/  STS.128 [R2+UR14], R52 ;  /* 0x0000003402007988 */ /* 0x0007e20008000c0e */
[----:B------:R-:W-:-:S02]  /*2920*/  F2FP.F16.F32.PACK_AB R126, R129, R128 ;  /* 0x00000080817e723e */ /* 0x000fc400000000ff */
[----:B------:R-:W-:Y:S01]  /*2930*/  F2FP.F16.F32.PACK_AB R127, R131, R130 ;  /* 0x00000082837f723e */ /* 0x000fe200000000ff */
[----:B------:R3:W-:Y:S01]  /*2940*/  STS.128 [R2+UR14+0x2000], R116 ;  /* 0x0020007402007988 */ /* 0x0007e20008000c0e */
[----:B------:R-:W-:-:S05]  /*2950*/  LOP3.LUT R0, R0, 0x70, RZ, 0x3c, !PT ;  /* 0x0000007000007812 */ /* 0x000fca00078e3cff */
[----:B------:R3:W-:Y:S04]  /*2960*/  STS.128 [R0+UR14], R60 ;  /* 0x0000003c00007988 */ /* 0x0007e80008000c0e */
[----:B------:R3:W-:Y:S01]  /*2970*/  STS.128 [R0+UR14+0x2000], R124 ;  /* 0x0020007c00007988 */ /* 0x0007e20008000c0e */
[----:B------:R2:W-:Y:S06]  /*2980*/  MEMBAR.ALL.CTA ;  /* 0x0000000000007992 */ /* 0x0005ec0000008000 */
[----:B--2---:R-:W2:Y:S02]  /*2990*/  FENCE.VIEW.ASYNC.S ;  /* 0x00000000000073c6 */ /* 0x004ea40000000000 */
[----:B--2---:R-:W-:Y:S06]  /*29a0*/  BAR.SYNC.DEFER_BLOCKING 0x0 ;  /* 0x0000000000007b1d */ /* 0x004fec0000010000 */
[----:B------:R3:W-:Y:S01]  /*29b0*/  UTMASTG.2D [UR4], [UR16] ;  /* 0x00000004100073b5 */ /* 0x0007e20008008000 */
[----:B------:R0:W-:Y:S01]  /*29c0*/  UTMACMDFLUSH ;  /* 0x00000000000079b7 */ /* 0x0001e20000000000 */
[----:B------:R-:W-:-:S04]  /*29d0*/  DEPBAR.LE SB0, 0x0 ;  /* 0x000080000000791a */ /* 0x000fc80000000000 */
[----:B------:R-:W-:Y:S08]  /*29e0*/  BAR.SYNC.DEFER_BLOCKING 0x0 ;  /* 0x0000000000007b1d */ /* 0x000ff00000010000 */
[----:B------:R-:W-:Y:S06]  /*29f0*/  BAR.SYNC.DEFER_BLOCKING 0x0 ;  /* 0x0000000000007b1d */ /* 0x000fec0000010000 */
[----:B---3--:R-:W-:Y:S05]  /*2a00*/  @P2 BRA `(.L_x_63) ;  /* 0x0000000000a02947 */ /* 0x008fea0003800000 */
[----:B------:R-:W2:Y:S01]  /*2a10*/  S2UR UR5, SR_CgaCtaId ;  /* 0x00000000000579c3 */ /* 0x000ea20000008800 */
[----:B------:R-:W-:Y:S01]  /*2a20*/  NOP ;  /* 0x0000000000007918 */ /* 0x000fe20000000000 */
[----:B------:R-:W-:Y:S01]  /*2a30*/  UMOV UR4, 0x50 ;  /* 0x0000005000047882 */ /* 0x000fe20000000000 */
[----:B------:R-:W-:Y:S02]  /*2a40*/  IMAD.U32 R0, RZ, RZ, UR26 ;  /* 0x0000001aff007e24 */ /* 0x000fe4000f8e00ff */
[----:B------:R-:W-:Y:S02]  /*2a50*/  IMAD.MOV.U32 R3, RZ, RZ, 0xff ;  /* 0x000000ffff037424 */ /* 0x000fe400078e00ff */
[----:B------:R-:W-:Y:S01]  /*2a60*/  IMAD.MOV.U32 R7, RZ, RZ, 0x1 ;  /* 0x00000001ff077424 */ /* 0x000fe200078e00ff */
[----:B------:R-:W-:-:S04]  /*2a70*/  LOP3.LUT R0, R0, 0xffff, RZ, 0xc0, !PT ;  /* 0x0000ffff00007812 */ /* 0x000fc800078ec0ff */
[----:B------:R-:W-:-:S05]  /*2a80*/  SHF.R.U32.HI R0, RZ, 0x5, R0 ;  /* 0x00000005ff007819 */ /* 0x000fca0000011600 */
[----:B------:R-:W-:Y:S01]  /*2a90*/  VIADD R2, R0, 0x10 ;  /* 0x0000001000027836 */ /* 0x000fe20000000000 */
[----:B------:R-:W-:Y:S01]  /*2aa0*/  SHF.L.U32 R0, R3, R0, RZ ;  /* 0x0000000003007219 */ /* 0x000fe200000006ff */
[----:B--2---:R-:W-:-:S03]  /*2ab0*/  ULEA UR6, UR5, UR4, 0x18 ;  /* 0x0000000405067291 */ /* 0x004fc6000f8ec0ff */
[----:B------:R-:W-:-:S04]  /*2ac0*/  SHF.L.U32 R3, R7, R2, RZ ;  /* 0x0000000207037219 */ /* 0x000fc800000006ff */
[----:B------:R-:W-:Y:S02]  /*2ad0*/  LOP3.LUT R0, R3, R0, RZ, 0xfc, !PT ;  /* 0x0000000003007212 */ /* 0x000fe400078efcff */
[----:B------:R-:W2:Y:S02]  /*2ae0*/  LDS R5, [UR6] ;  /* 0x00000006ff057984 */ /* 0x000ea40008000800 */
[C---:B------:R-:W-:Y:S02]  /*2af0*/  LOP3.LUT R2, R0.reuse, 0xffff, RZ, 0xc0, !PT ;  /* 0x0000ffff00027812 */ /* 0x040fe400078ec0ff */
[----:B--2---:R-:W-:-:S04]  /*2b00*/  LOP3.LUT R3, R0, 0xffff, R5, 0x80, !PT ;  /* 0x0000ffff00037812 */ /* 0x004fc800078e8005 */
[----:B------:R-:W-:-:S13]  /*2b10*/  ISETP.NE.AND P0, PT, R3, R2, PT ;  /* 0x000000020300720c */ /* 0x000fda0003f05270 */
[----:B------:R-:W-:Y:S05]  /*2b20*/  @P0 BRA `(.L_x_64) ;  /* 0x0000000000500947 */ /* 0x000fea0003800000 */
[----:B------:R-:W-:Y:S02]  /*2b30*/  SHF.R.U32.HI R5, RZ, 0x10, R5 ;  /* 0x00000010ff057819 */ /* 0x000fe40000011605 */
[----:B------:R-:W-:-:S04]  /*2b40*/  SHF.R.U32.HI R2, RZ, 0x10, R0 ;  /* 0x00000010ff027819 */ /* 0x000fc80000011600 */
[----:B------:R-:W-:-:S04]  /*2b50*/  LOP3.LUT R5, R5, R2, RZ, 0xc0, !PT ;  /* 0x0000000205057212 */ /* 0x000fc800078ec0ff */
[----:B------:R-:W-:-:S13]  /*2b60*/  ISETP.NE.AND P0, PT, R5, R2, PT ;  /* 0x000000020500720c */ /* 0x000fda0003f05270 */
[----:B------:R-:W-:Y:S05]  /*2b70*/  @P0 BRA `(.L_x_65) ;  /* 0x0000000000300947 */ /* 0x000fea0003800000 */
[----:B------:R-:W-:Y:S01]  /*2b80*/  R2UR UR4, R0 ;  /* 0x00000000000472ca */ /* 0x000fe200000e0000 */
[----:B------:R-:W-:Y:S01]  /*2b90*/  VOTEU.ANY UR5, UPT, PT ;  /* 0x0000000000057886 */ /* 0x000fe200038e0100 */
[----:B------:R-:W2:Y:S01]  /*2ba0*/  S2R R0, SR_LANEID ;  /* 0x0000000000007919 */ /* 0x000ea20000000000 */
[----:B------:R-:W-:-:S10]  /*2bb0*/  UFLO.U32 UR5, UR5 ;  /* 0x00000005000572bd */ /* 0x000fd400080e0000 */
[----:B------:R-:W-:-:S06]  /*2bc0*/  ULOP3.LUT UR4, URZ, UR4, URZ, 0x33, !UPT ;  /* 0x00000004ff047292 */ /* 0x000fcc000f8e33ff */
[----:B------:R-:W-:-:S04]  /*2bd0*/  IMAD.U32 R2, RZ, RZ, UR4 ;  /* 0x00000004ff027e24 */ /* 0x000fc8000f8e00ff */
[----:B------:R-:W3:Y:S02]  /*2be0*/  REDUX UR7, R2 ;  /* 0x00000000020773c4 */ /* 0x000ee40000000000 */
[----:B------:R4:W-:Y:S01]  /*2bf0*/  UTCATOMSWS.AND URZ, UR4 ;  /* 0x0000000400ff79e3 */ /* 0x0009e20008000000 */
[----:B--2---:R-:W-:Y:S01]  /*2c00*/  ISETP.EQ.U32.AND P0, PT, R0, UR5, PT ;  /* 0x0000000500007c0c */ /* 0x004fe2000bf02070 */
[----:B---3--:R-:W-:-:S12]  /*2c10*/  IMAD.U32 R0, RZ, RZ, UR7 ;  /* 0x00000007ff007e24 */ /* 0x008fd8000f8e00ff */
[----:B------:R4:W-:Y:S01]  /*2c20*/  @P0 ATOMS.AND RZ, [UR6], R0 ;  /* 0x00000000ffff098c */ /* 0x0009e2000a800006 */
[----:B------:R-:W-:Y:S05]  /*2c30*/  BRA `(.L_x_63) ;  /* 0x0000000000147947 */ /* 0x000fea0003800000 */
.L_x_65:
[----:B------:R-:W-:-:S07]  /*2c40*/  MOV R2, 0x2c60 ;  /* 0x00002c6000027802 */ /* 0x000fce0000000f00 */
[----:B-1----:R-:W-:Y:S05]  /*2c50*/  CALL.REL.NOINC `($__internal_0_$__cuda_sm10x_tcgen05_guardrail_trap_col_being_dealloced_not_returned_by_alloc) ;  /* 0x0000000000447944 */ /* 0x002fea0003c00000 */
[----:B------:R-:W-:Y:S05]  /*2c60*/  BRA `(.L_x_63) ;  /* 0x0000000000087947 */ /* 0x000fea0003800000 */
.L_x_64:
[----:B------:R-:W-:-:S07]  /*2c70*/  MOV R2, 0x2c90 ;  /* 0x00002c9000027802 */ /* 0x000fce0000000f00 */
[----:B-1----:R-:W-:Y:S05]  /*2c80*/  CALL.REL.NOINC `($__internal_2_$__cuda_sm10x_tcgen05_guardrail_trap_unallocated_columns_being_dealloced) ;  /* 0x0000000000507944 */ /* 0x002fea0003c00000 */
.L_x_63:
[----:B------:R-:W-:Y:S01]  /*2c90*/  NOP ;  /* 0x0000000000007918 */ /* 0x000fe20000000000 */
[----:B----4-:R-:W-:Y:S05]  /*2ca0*/  EXIT ;  /* 0x000000000000794d */ /* 0x010fea0003800000 */
.L_x_54:
[----:B------:R-:W2:Y:S02]  /*2cb0*/  SYNCS.PHASECHK.TRANS64.TRYWAIT P0, [UR14+0x14000], RZ ;  /* 0x014000ffff0075a7 */ /* 0x000ea4000800110e */
[----:B--2---:R-:W-:Y:S05]  /*2cc0*/  @!P0 BRA `(.L_x_54) ;  /* 0xfffffffc00f88947 */ /* 0x004fea000383ffff */
[----:B------:R-:W-:Y:S05]  /*2cd0*/  BRA `(.L_x_66) ;  /* 0xffffffec00b07947 */ /* 0x000fea000383ffff */
.L_x_56:
[----:B------:R-:W2:Y:S02]  /*2ce0*/  SYNCS.PHASECHK.TRANS64.TRYWAIT P1, [UR14+0x14010], RZ ;  /* 0x014010ffff0075a7 */ /* 0x000ea4000802110e */
[----:B--2---:R-:W-:Y:S05]  /*2cf0*/  @!P1 BRA `(.L_x_56) ;  /* 0xfffffffc00f89947 */ /* 0x004fea000383ffff */
[----:B------:R-:W-:Y:S05]  /*2d00*/  BRA `(.L_x_67) ;  /* 0xfffffff0003c7947 */ /* 0x000fea000383ffff */
.L_x_57:
[----:B------:R-:W3:Y:S02]  /*2d10*/  SYNCS.PHASECHK.TRANS64.TRYWAIT P0, [UR14+0x14000], R3 ;  /* 0x01400003ff0075a7 */ /* 0x000ee4000800110e */
[----:B---3--:R-:W-:Y:S05]  /*2d20*/  @!P0 BRA `(.L_x_57) ;  /* 0xfffffffc00f88947 */ /* 0x008fea000383ffff */
[----:B------:R-:W-:Y:S05]  /*2d30*/  BRA `(.L_x_68) ;  /* 0xfffffff000b87947 */ /* 0x000fea000383ffff */
.L_x_59:
[----:B------:R-:W3:Y:S02]  /*2d40*/  SYNCS.PHASECHK.TRANS64.TRYWAIT P0, [UR14+0x14010], R3 ;  /* 0x01401003ff0075a7 */ /* 0x000ee4000800110e */
[----:B---3--:R-:W-:Y:S05]  /*2d50*/  @!P0 BRA `(.L_x_59) ;  /* 0xfffffffc00f88947 */ /* 0x008fea000383ffff */
[----:B------:R-:W-:Y:S05]  /*2d60*/  BRA `(.L_x_69) ;  /* 0xfffffff400387947 */ /* 0x000fea000383ffff */
        .weak           $__internal_0_$__cuda_sm10x_tcgen05_guardrail_trap_col_being_dealloced_not_returned_by_alloc
        .type           $__internal_0_$__cuda_sm10x_tcgen05_guardrail_trap_col_being_dealloced_not_returned_by_alloc,@function
        .size           $__internal_0_$__cuda_sm10x_tcgen05_guardrail_trap_col_being_dealloced_not_returned_by_alloc,($__internal_1_$__cuda_sm10x_tcgen05_guardrail_trap_phase_invalid_during_alloc - $__internal_0_$__cuda_sm10x_tcgen05_guardrail_trap_col_being_dealloced_not_returned_by_alloc)
$__internal_0_$__cuda_sm10x_tcgen05_guardrail_trap_col_being_dealloced_not_returned_by_alloc:
[----:B------:R-:W-:Y:S05]  /*2d70*/  BPT.TRAP 0x1 ;  /* 0x000000040000795c */ /* 0x000fea0000300000 */
[----:B------:R-:W-:-:S04]  /*2d80*/  IMAD.MOV.U32 R3, RZ, RZ, 0x0 ;  /* 0x00000000ff037424 */ /* 0x000fc800078e00ff */
[----:B------:R-:W-:Y:S05]  /*2d90*/  RET.REL.NODEC R2 `(gluon_tcgen05) ;  /* 0xffffffd002987950 */ /* 0x000fea0003c3ffff */
        .weak           $__internal_1_$__cuda_sm10x_tcgen05_guardrail_trap_phase_invalid_during_alloc
        .type           $__internal_1_$__cuda_sm10x_tcgen05_guardrail_trap_phase_invalid_during_alloc,@function
        .size           $__internal_1_$__cuda_sm10x_tcgen05_guardrail_trap_phase_invalid_during_alloc,($__internal_2_$__cuda_sm10x_tcgen05_guardrail_trap_unallocated_columns_being_dealloced - $__internal_1_$__cuda_sm10x_tcgen05_guardrail_trap_phase_invalid_during_alloc)
$__internal_1_$__cuda_sm10x_tcgen05_guardrail_trap_phase_invalid_during_alloc:
[----:B------:R-:W-:Y:S05]  /*2da0*/  BPT.TRAP 0x1 ;  /* 0x000000040000795c */ /* 0x000fea0000300000 */
[----:B------:R-:W-:-:S04]  /*2db0*/  IMAD.MOV.U32 R3, RZ, RZ, 0x0 ;  /* 0x00000000ff037424 */ /* 0x000fc800078e00ff */
[----:B------:R-:W-:Y:S05]  /*2dc0*/  RET.REL.NODEC R2 `(gluon_tcgen05) ;  /* 0xffffffd0028c7950 */ /* 0x000fea0003c3ffff */
        .weak           $__internal_2_$__cuda_sm10x_tcgen05_guardrail_trap_unallocated_columns_being_dealloced
        .type           $__internal_2_$__cuda_sm10x_tcgen05_guardrail_trap_unallocated_columns_being_dealloced,@function
        .size           $__internal_2_$__cuda_sm10x_tcgen05_guardrail_trap_unallocated_columns_being_dealloced,(.L_x_73 - $__internal_2_$__cuda_sm10x_tcgen05_guardrail_trap_unallocated_columns_being_dealloced)
$__internal_2_$__cuda_sm10x_tcgen05_guardrail_trap_unallocated_columns_being_dealloced:
[----:B------:R-:W-:Y:S05]  /*2dd0*/  BPT.TRAP 0x1 ;  /* 0x000000040000795c */ /* 0x000fea0000300000 */
[----:B------:R-:W-:-:S04]  /*2de0*/  IMAD.MOV.U32 R3, RZ, RZ, 0x0 ;  /* 0x00000000ff037424 */ /* 0x000fc800078e00ff */
[----:B------:R-:W-:Y:S05]  /*2df0*/  RET.REL.NODEC R2 `(gluon_tcgen05) ;  /* 0xffffffd002807950 */ /* 0x000fea0003c3ffff */
.L_x_70:
[----:B------:R-:W-:-:S00]  /*2e00*/  BRA `(.L_x_70) ;  /* 0xfffffffc00fc7947 */ /* 0x000fc0000383ffff */
[----:B------:R-:W-:-:S00]  /*2e10*/  NOP ;  /* 0x0000000000007918 */ /* 0x000fc00000000000 */
        /* <DEDUP_REMOVED lines=14> */
.L_x_73:


//--------------------- .nv.shared.gluon_tcgen05  --------------------------
	.section	.nv.shared.gluon_tcgen05,"aw",@nobits
	.sectionflags	@""
	.align	16
	.zero		1024


//--------------------- .nv.shared.reserved.0     --------------------------
	.section	.nv.shared.reserved.0,"aw",@nobits
	.align	8
	.weak		__nv_reservedSMEM_offset_0_alias
	.size		__nv_reservedSMEM_offset_0_alias, 0, 64
	.other		__nv_reservedSMEM_offset_0_alias,@"STO_CUDA_RESERVED_SHARED STV_DEFAULT"
__nv_reservedSMEM_offset_0_alias:
	.zero		0
.nv.shared.reserved.0:
	.zero		64
	.weak		__nv_reservedSMEM_allocation_phase
	.type		__nv_reservedSMEM_allocation_phase,@object
	.size		__nv_reservedSMEM_allocation_phase,(.L_0 - __nv_reservedSMEM_allocation_phase)
__nv_reservedSMEM_allocation_phase:
	.zero		1
.L_0:
	.zero		7
	.weak		__nv_reservedSMEM_devtool_atexit_pc
	.type		__nv_reservedSMEM_devtool_atexit_pc,@object
	.size		__nv_reservedSMEM_devtool_atexit_pc,(__nv_reservedSMEM_allocation_mask - __nv_reservedSMEM_devtool_atexit_pc)
__nv_reservedSMEM_devtool_atexit_pc:
	.zero		8
	.weak		__nv_reservedSMEM_allocation_mask
	.type		__nv_reservedSMEM_allocation_mask,@object
	.size		__nv_reservedSMEM_allocation_mask,(.L_2 - __nv_reservedSMEM_allocation_mask)
__nv_reservedSMEM_allocation_mask:
	.zero		4
.L_2:


//--------------------- .nv.constant0.gluon_tcgen05 --------------------------
	.section	.nv.constant0.gluon_tcgen05,"a",@progbits
	.sectionflags	@""
	.align	4
.nv.constant0.gluon_tcgen05:
	.zero		976


//--------------------- SYMBOLS --------------------------

	.type		.nv.reservedSmem.offset0,@object
	.size		.nv.reservedSmem.offset0,0x4
	.type		.nv.reservedSmem.cap,@object
	.size		.nv.reservedSmem.cap,0x4
